// auto-generated by cutlass_sweep.gemm — config: {"arch": "sm_90", "cluster_m": 1, "cluster_n": 2, "dtype": "tf32", "stages": 0, "tile_k": 32, "tile_m": 128, "tile_n": 128}
#include "cutlass/cutlass.h"
#include "cutlass/gemm/collective/collective_builder.hpp"
#include "cutlass/gemm/device/gemm_universal_adapter.h"
#include "cutlass/gemm/kernel/gemm_universal.hpp"
#include "cutlass/epilogue/collective/collective_builder.hpp"

using ElemA = cutlass::tfloat32_t;
using ElemB = cutlass::tfloat32_t;
using ElemCD = cutlass::tfloat32_t;
using Acc  = float;
using TileShape    = cute::Shape<cute::_128, cute::_128, cute::_32>;
using ClusterShape = cute::Shape<cute::_1, cute::_2, cute::_1>;

using CollectiveEpilogue = typename cutlass::epilogue::collective::CollectiveBuilder<
    cutlass::arch::Sm90, cutlass::arch::OpClassTensorOp,
    TileShape, ClusterShape,
    cutlass::epilogue::collective::EpilogueTileAuto,
    Acc, Acc,
    ElemCD, cutlass::layout::RowMajor, 128 / cutlass::sizeof_bits<ElemCD>::value,
    ElemCD, cutlass::layout::RowMajor, 128 / cutlass::sizeof_bits<ElemCD>::value,
    cutlass::epilogue::collective::EpilogueScheduleAuto
  >::CollectiveOp;

using CollectiveMainloop = typename cutlass::gemm::collective::CollectiveBuilder<
    cutlass::arch::Sm90, cutlass::arch::OpClassTensorOp,
    ElemA, cutlass::layout::RowMajor, 128 / cutlass::sizeof_bits<ElemA>::value,
    ElemB, cutlass::layout::ColumnMajor, 128 / cutlass::sizeof_bits<ElemB>::value,
    Acc,
    TileShape, ClusterShape,
    cutlass::gemm::collective::StageCountAutoCarveout<static_cast<int>(sizeof(typename CollectiveEpilogue::SharedStorage))>,
    cutlass::gemm::collective::KernelScheduleAuto
  >::CollectiveOp;

using GemmKernel = cutlass::gemm::kernel::GemmUniversal<
    cute::Shape<int,int,int,int>,
    CollectiveMainloop,
    CollectiveEpilogue
>;
using Gemm = cutlass::gemm::device::GemmUniversalAdapter<GemmKernel>;

// Force the device kernel symbol into the cubin without needing a host main.
auto* _anchor = &cutlass::device_kernel<GemmKernel>;


// ===== COMPILED SASS (sm_90a) =====

	.target	sm_90a

	.elftype	@"ET_EXEC"


//--------------------- .note.nv.tkinfo           --------------------------
	.section	.note.nv.tkinfo,"",@"SHT_NOTE"
	.sectionflags	@"SHF_NOTE_NV_TKINFO"
	.tkinfo
        /*0018*/ 	.word	0x00000002
        /*0030*/ 	.string	""
        /*0030*/ 	.string	"ptxas"
        /*0030*/ 	.string	"Cuda compilation tools, release 13.0, V13.0.88"
        /*0030*/ 	.string	"Build cuda_13.0.r13.0/compiler.36424714_0"
        /*0030*/ 	.string	"-arch sm_90a -m 64 "



//--------------------- .note.nv.cuinfo           --------------------------
	.section	.note.nv.cuinfo,"",@"SHT_NOTE"
	.sectionflags	@"SHF_NOTE_NV_CUINFO"
        /*0018*/ 	.short	0x0002
        /*001a*/ 	.short	0x005a
        /*001c*/ 	.short	0x0082
	.zero		2


//--------------------- .nv.info                  --------------------------
	.section	.nv.info,"",@"SHT_CUDA_INFO"
	.align	4


	//----- nvinfo : EIATTR_REGCOUNT
	.align		4
        /*0000*/ 	.byte	0x04, 0x2f
        /*0002*/ 	.short	(.L_15 - .L_14)
	.align		4
.L_14:
        /*0004*/ 	.word	index@(_ZN7cutlass13device_kernelINS_4gemm6kernel13GemmUniversalIN4cute5tupleIJiiiiEEENS1_10collective13CollectiveMmaINS1_34MainloopSm90TmaGmmaWarpSpecializedILi7ENS5_IJNS4_1CILi1EEENSA_ILi2EEESB_EEENS1_35KernelTmaWarpSpecializedCooperativeEEENS5_IJNSA_ILi128EEESG_NSA_ILi32EEEEEENS_10tfloat32_tENS5_IJlSB_lEEESJ_SK_NS4_8TiledMMAINS4_8MMA_AtomIJNS4_4SM904GMMA30MMA_64x128x8_F32TF32TF32_SS_TNILNSO_7ScaleInE1ELSQ_1EEEEEENS4_6LayoutINS5_IJSC_SB_SB_EEENS5_IJSB_NSA_ILi0EEESV_EEEEENS5_IJNS4_10UnderscoreESY_SY_EEEEENS4_23SM90_TMA_LOAD_MULTICASTENS4_14ComposedLayoutINS4_7SwizzleILi3ELi4ELi3EEENS4_18smem_ptr_flag_bitsILi32EEENST_INS5_IJNSA_ILi8EEESH_EEENS5_IJSH_SB_EEEEEEEvNS4_8identityENS4_13SM90_TMA_LOADES1B_vS1C_EENS_8epilogue10collective6detail29Sm90TmaWarpSpecializedAdapterINS1G_15DefaultEpilogueISJ_SK_SK_NS1F_6thread17LinearCombinationISJ_Li1EffLNS1K_9ScaleType4KindE0ELNS_15FloatRoundStyleE2ESJ_EENS1_15EpilogueDefaultEEEEEvvEEEEvNT_6ParamsE)
        /*0008*/ 	.word	0x000000a8


	//----- nvinfo : EIATTR_FRAME_SIZE
	.align		4
.L_15:
        /*000c*/ 	.byte	0x04, 0x11
        /*000e*/ 	.short	(.L_17 - .L_16)
	.align		4
.L_16:
        /*0010*/ 	.word	index@(_ZN7cutlass13device_kernelINS_4gemm6kernel13GemmUniversalIN4cute5tupleIJiiiiEEENS1_10collective13CollectiveMmaINS1_34MainloopSm90TmaGmmaWarpSpecializedILi7ENS5_IJNS4_1CILi1EEENSA_ILi2EEESB_EEENS1_35KernelTmaWarpSpecializedCooperativeEEENS5_IJNSA_ILi128EEESG_NSA_ILi32EEEEEENS_10tfloat32_tENS5_IJlSB_lEEESJ_SK_NS4_8TiledMMAINS4_8MMA_AtomIJNS4_4SM904GMMA30MMA_64x128x8_F32TF32TF32_SS_TNILNSO_7ScaleInE1ELSQ_1EEEEEENS4_6LayoutINS5_IJSC_SB_SB_EEENS5_IJSB_NSA_ILi0EEESV_EEEEENS5_IJNS4_10UnderscoreESY_SY_EEEEENS4_23SM90_TMA_LOAD_MULTICASTENS4_14ComposedLayoutINS4_7SwizzleILi3ELi4ELi3EEENS4_18smem_ptr_flag_bitsILi32EEENST_INS5_IJNSA_ILi8EEESH_EEENS5_IJSH_SB_EEEEEEEvNS4_8identityENS4_13SM90_TMA_LOADES1B_vS1C_EENS_8epilogue10collective6detail29Sm90TmaWarpSpecializedAdapterINS1G_15DefaultEpilogueISJ_SK_SK_NS1F_6thread17LinearCombinationISJ_Li1EffLNS1K_9ScaleType4KindE0ELNS_15FloatRoundStyleE2ESJ_EENS1_15EpilogueDefaultEEEEEvvEEEEvNT_6ParamsE)
        /*0014*/ 	.word	0x00000000


	//----- nvinfo : EIATTR_MIN_STACK_SIZE
	.align		4
.L_17:
        /*0018*/ 	.byte	0x04, 0x12
        /*001a*/ 	.short	(.L_19 - .L_18)
	.align		4
.L_18:
        /*001c*/ 	.word	index@(_ZN7cutlass13device_kernelINS_4gemm6kernel13GemmUniversalIN4cute5tupleIJiiiiEEENS1_10collective13CollectiveMmaINS1_34MainloopSm90TmaGmmaWarpSpecializedILi7ENS5_IJNS4_1CILi1EEENSA_ILi2EEESB_EEENS1_35KernelTmaWarpSpecializedCooperativeEEENS5_IJNSA_ILi128EEESG_NSA_ILi32EEEEEENS_10tfloat32_tENS5_IJlSB_lEEESJ_SK_NS4_8TiledMMAINS4_8MMA_AtomIJNS4_4SM904GMMA30MMA_64x128x8_F32TF32TF32_SS_TNILNSO_7ScaleInE1ELSQ_1EEEEEENS4_6LayoutINS5_IJSC_SB_SB_EEENS5_IJSB_NSA_ILi0EEESV_EEEEENS5_IJNS4_10UnderscoreESY_SY_EEEEENS4_23SM90_TMA_LOAD_MULTICASTENS4_14ComposedLayoutINS4_7SwizzleILi3ELi4ELi3EEENS4_18smem_ptr_flag_bitsILi32EEENST_INS5_IJNSA_ILi8EEESH_EEENS5_IJSH_SB_EEEEEEEvNS4_8identityENS4_13SM90_TMA_LOADES1B_vS1C_EENS_8epilogue10collective6detail29Sm90TmaWarpSpecializedAdapterINS1G_15DefaultEpilogueISJ_SK_SK_NS1F_6thread17LinearCombinationISJ_Li1EffLNS1K_9ScaleType4KindE0ELNS_15FloatRoundStyleE2ESJ_EENS1_15EpilogueDefaultEEEEEvvEEEEvNT_6ParamsE)
        /*0020*/ 	.word	0x00000000
.L_19:


//--------------------- .nv.compat                --------------------------
	.section	.nv.compat,"",@"SHT_CUDA_COMPAT_INFO"
	.align	4
        /*0000*/ 	.byte	0x02, 0x09, 0x01, 0x00, 0x02, 0x02, 0x04, 0x00, 0x02, 0x05, 0x05, 0x00, 0x03, 0x07, 0x01, 0x01
        /*0010*/ 	.byte	0x02, 0x03, 0x01, 0x00, 0x02, 0x06, 0x01, 0x00, 0x04, 0x0b, 0x08, 0x00, 0x00, 0x00, 0x00, 0x00
        /*0020*/ 	.byte	0x00, 0x00, 0x00, 0x00


//--------------------- .nv.info._ZN7cutlass13device_kernelINS_4gemm6kernel13GemmUniversalIN4cute5tupleIJiiiiEEENS1_10collective13CollectiveMmaINS1_34MainloopSm90TmaGmmaWarpSpecializedILi7ENS5_IJNS4_1CILi1EEENSA_ILi2EEESB_EEENS1_35KernelTmaWarpSpecializedCooperativeEEENS5_IJNSA_ILi128EEESG_NSA_ILi32EEEEEENS_10tfloat32_tENS5_IJlSB_lEEESJ_SK_NS4_8TiledMMAINS4_8MMA_AtomIJNS4_4SM904GMMA30MMA_64x128x8_F32TF32TF32_SS_TNILNSO_7ScaleInE1ELSQ_1EEEEEENS4_6LayoutINS5_IJSC_SB_SB_EEENS5_IJSB_NSA_ILi0EEESV_EEEEENS5_IJNS4_10UnderscoreESY_SY_EEEEENS4_23SM90_TMA_LOAD_MULTICASTENS4_14ComposedLayoutINS4_7SwizzleILi3ELi4ELi3EEENS4_18smem_ptr_flag_bitsILi32EEENST_INS5_IJNSA_ILi8EEESH_EEENS5_IJSH_SB_EEEEEEEvNS4_8identityENS4_13SM90_TMA_LOADES1B_vS1C_EENS_8epilogue10collective6detail29Sm90TmaWarpSpecializedAdapterINS1G_15DefaultEpilogueISJ_SK_SK_NS1F_6thread17LinearCombinationISJ_Li1EffLNS1K_9ScaleType4KindE0ELNS_15FloatRoundStyleE2ESJ_EENS1_15EpilogueDefaultEEEEEvvEEEEvNT_6ParamsE --------------------------
	.section	.nv.info._ZN7cutlass13device_kernelINS_4gemm6kernel13GemmUniversalIN4cute5tupleIJiiiiEEENS1_10collective13CollectiveMmaINS1_34MainloopSm90TmaGmmaWarpSpecializedILi7ENS5_IJNS4_1CILi1EEENSA_ILi2EEESB_EEENS1_35KernelTmaWarpSpecializedCooperativeEEENS5_IJNSA_ILi128EEESG_NSA_ILi32EEEEEENS_10tfloat32_tENS5_IJlSB_lEEESJ_SK_NS4_8TiledMMAINS4_8MMA_AtomIJNS4_4SM904GMMA30MMA_64x128x8_F32TF32TF32_SS_TNILNSO_7ScaleInE1ELSQ_1EEEEEENS4_6LayoutINS5_IJSC_SB_SB_EEENS5_IJSB_NSA_ILi0EEESV_EEEEENS5_IJNS4_10UnderscoreESY_SY_EEEEENS4_23SM90_TMA_LOAD_MULTICASTENS4_14ComposedLayoutINS4_7SwizzleILi3ELi4ELi3EEENS4_18smem_ptr_flag_bitsILi32EEENST_INS5_IJNSA_ILi8EEESH_EEENS5_IJSH_SB_EEEEEEEvNS4_8identityENS4_13SM90_TMA_LOADES1B_vS1C_EENS_8epilogue10collective6detail29Sm90TmaWarpSpecializedAdapterINS1G_15DefaultEpilogueISJ_SK_SK_NS1F_6thread17LinearCombinationISJ_Li1EffLNS1K_9ScaleType4KindE0ELNS_15FloatRoundStyleE2ESJ_EENS1_15EpilogueDefaultEEEEEvvEEEEvNT_6ParamsE,"",@"SHT_CUDA_INFO"
	.sectionflags	@""
	.align	4


	//----- nvinfo : EIATTR_CUDA_API_VERSION
	.align		4
        /*0000*/ 	.byte	0x04, 0x37
        /*0002*/ 	.short	(.L_21 - .L_20)
.L_20:
        /*0004*/ 	.word	0x00000082


	//----- nvinfo : EIATTR_KPARAM_INFO
	.align		4
.L_21:
        /*0008*/ 	.byte	0x04, 0x17
        /*000a*/ 	.short	(.L_23 - .L_22)
.L_22:
        /*000c*/ 	.word	0x00000000
        /*0010*/ 	.short	0x0000
        /*0012*/ 	.short	0x0070
        /*0014*/ 	.byte	0x00, 0xf0, 0x01, 0x10


	//----- nvinfo : EIATTR_SPARSE_MMA_MASK
	.align		4
.L_23:
        /*0018*/ 	.byte	0x03, 0x50
        /*001a*/ 	.short	0x0000


	//----- nvinfo : EIATTR_MAXREG_COUNT
	.align		4
        /*001c*/ 	.byte	0x03, 0x1b
        /*001e*/ 	.short	0x00a8


	//----- nvinfo : EIATTR_NUM_BARRIERS
	.align		4
        /*0020*/ 	.byte	0x02, 0x4c
        /*0022*/ 	.byte	0x01
	.zero		1


	//----- nvinfo : EIATTR_EXTERNS
	.align		4
        /*0024*/ 	.byte	0x04, 0x0f
        /*0026*/ 	.short	(.L_25 - .L_24)


	//   ....[0]....
	.align		4
.L_24:
        /*0028*/ 	.word	index@(__assertfail)


	//----- nvinfo : EIATTR_MERCURY_ISA_VERSION
	.align		4
.L_25:
        /*002c*/ 	.byte	0x03, 0x5f
        /*002e*/ 	.short	0x0101


	//----- nvinfo : EIATTR_INT_WARP_WIDE_INSTR_OFFSETS
	.align		4
        /*0030*/ 	.byte	0x04, 0x31
        /*0032*/ 	.short	(.L_27 - .L_26)


	//   ....[0]....
.L_26:
        /*0034*/ 	.word	0x00000490


	//   ....[1]....
        /*0038*/ 	.word	0x000004b0


	//   ....[2]....
        /*003c*/ 	.word	0x00000680


	//----- nvinfo : EIATTR_COOP_GROUP_MASK_REGIDS
	.align		4
.L_27:
        /*0040*/ 	.byte	0x04, 0x29
        /*0042*/ 	.short	(.L_29 - .L_28)


	//   ....[0]....
.L_28:
        /*0044*/ 	.word	0xffffffff


	//   ....[1]....
        /*0048*/ 	.word	0xffffffff


	//   ....[2]....
        /*004c*/ 	.word	0xffffffff


	//   ....[3]....
        /*0050*/ 	.word	0xffffffff


	//   ....[4]....
        /*0054*/ 	.word	0xffffffff


	//   ....[5]....
        /*0058*/ 	.word	0xffffffff


	//----- nvinfo : EIATTR_COOP_GROUP_INSTR_OFFSETS
	.align		4
.L_29:
        /*005c*/ 	.byte	0x04, 0x28
        /*005e*/ 	.short	(.L_31 - .L_30)


	//   ....[0]....
.L_30:
        /*0060*/ 	.word	0x00000060


	//   ....[1]....
        /*0064*/ 	.word	0x00000070


	//   ....[2]....
        /*0068*/ 	.word	0x00000130


	//   ....[3]....
        /*006c*/ 	.word	0x00000330


	//   ....[4]....
        /*0070*/ 	.word	0x000007f0


	//   ....[5]....
        /*0074*/ 	.word	0x00001470


	//----- nvinfo : EIATTR_REG_RECONFIG
	.align		4
.L_31:
        /*0078*/ 	.byte	0x01, 0x54
	.zero		2


	//----- nvinfo : EIATTR_SYSCALL_OFFSETS
	.align		4
        /*007c*/ 	.byte	0x04, 0x46
        /*007e*/ 	.short	(.L_33 - .L_32)


	//   ....[0]....
.L_32:
        /*0080*/ 	.word	0x00001660


	//----- nvinfo : EIATTR_MBARRIER_INSTR_OFFSETS
	.align		4
.L_33:
        /*0084*/ 	.byte	0x04, 0x39
        /*0086*/ 	.short	(.L_35 - .L_34)


	//   ....[0]....
.L_34:
        /*0088*/ 	.word	0x00000230
        /*008c*/ 	.word	0x000000ff
        /*0090*/ 	.word	0x00000000
        /*0094*/ 	.short	0x0100
        /*0096*/ 	.byte	0x08
	.zero		1


	//   ....[1]....
        /*0098*/ 	.word	0x00000240
        /*009c*/ 	.word	0x000000ff
        /*00a0*/ 	.word	0x00000038
        /*00a4*/ 	.short	0x0100
        /*00a6*/ 	.byte	0x08
	.zero		1


	//   ....[2]....
        /*00a8*/ 	.word	0x00000250
        /*00ac*/ 	.word	0x000000ff
        /*00b0*/ 	.word	0x00000008
        /*00b4*/ 	.short	0x0100
        /*00b6*/ 	.byte	0x08
	.zero		1


	//   ....[3]....
        /*00b8*/ 	.word	0x00000260
        /*00bc*/ 	.word	0x000000ff
        /*00c0*/ 	.word	0x00000040
        /*00c4*/ 	.short	0x0100
        /*00c6*/ 	.byte	0x08
	.zero		1


	//   ....[4]....
        /*00c8*/ 	.word	0x00000270
        /*00cc*/ 	.word	0x000000ff
        /*00d0*/ 	.word	0x00000010
        /*00d4*/ 	.short	0x0100
        /*00d6*/ 	.byte	0x08
	.zero		1


	//   ....[5]....
        /*00d8*/ 	.word	0x00000280
        /*00dc*/ 	.word	0x000000ff
        /*00e0*/ 	.word	0x00000048
        /*00e4*/ 	.short	0x0100
        /*00e6*/ 	.byte	0x08
	.zero		1


	//   ....[6]....
        /*00e8*/ 	.word	0x00000290
        /*00ec*/ 	.word	0x000000ff
        /*00f0*/ 	.word	0x00000018
        /*00f4*/ 	.short	0x0100
        /*00f6*/ 	.byte	0x08
	.zero		1


	//   ....[7]....
        /*00f8*/ 	.word	0x000002a0
        /*00fc*/ 	.word	0x000000ff
        /*0100*/ 	.word	0x00000050
        /*0104*/ 	.short	0x0100
        /*0106*/ 	.byte	0x08
	.zero		1


	//   ....[8]....
        /*0108*/ 	.word	0x000002b0
        /*010c*/ 	.word	0x000000ff
        /*0110*/ 	.word	0x00000020
        /*0114*/ 	.short	0x0100
        /*0116*/ 	.byte	0x08
	.zero		1


	//   ....[9]....
        /*0118*/ 	.word	0x000002c0
        /*011c*/ 	.word	0x000000ff
        /*0120*/ 	.word	0x00000058
        /*0124*/ 	.short	0x0100
        /*0126*/ 	.byte	0x08
	.zero		1


	//   ....[10]....
        /*0128*/ 	.word	0x000002d0
        /*012c*/ 	.word	0x000000ff
        /*0130*/ 	.word	0x00000028
        /*0134*/ 	.short	0x0100
        /*0136*/ 	.byte	0x08
	.zero		1


	//   ....[11]....
        /*0138*/ 	.word	0x000002e0
        /*013c*/ 	.word	0x000000ff
        /*0140*/ 	.word	0x00000060
        /*0144*/ 	.short	0x0100
        /*0146*/ 	.byte	0x08
	.zero		1


	//   ....[12]....
        /*0148*/ 	.word	0x000002f0
        /*014c*/ 	.word	0x000000ff
        /*0150*/ 	.word	0x00000030
        /*0154*/ 	.short	0x0100
        /*0156*/ 	.byte	0x08
	.zero		1


	//   ....[13]....
        /*0158*/ 	.word	0x00000300
        /*015c*/ 	.word	0x000000ff
        /*0160*/ 	.word	0x00000068
        /*0164*/ 	.short	0x0100
        /*0166*/ 	.byte	0x08
	.zero		1


	//   ....[14]....
        /*0168*/ 	.word	0x00000720
        /*016c*/ 	.word	0x000000ff
        /*0170*/ 	.word	0x00000080
        /*0174*/ 	.short	0x0100
        /*0176*/ 	.byte	0x06
	.zero		1


	//   ....[15]....
        /*0178*/ 	.word	0x000007a0
        /*017c*/ 	.word	0x000000ff
        /*0180*/ 	.word	0x00000088
        /*0184*/ 	.short	0x0100
        /*0186*/ 	.byte	0x06
	.zero		1


	//   ....[16]....
        /*0188*/ 	.word	0x00001720
        /*018c*/ 	.word	0x00000003
        /*0190*/ 	.word	0x00000000
        /*0194*/ 	.short	0x010a
        /*0196*/ 	.byte	0x3f
	.zero		1


	//   ....[17]....
        /*0198*/ 	.word	0x00001780
        /*019c*/ 	.word	0x00000003
        /*01a0*/ 	.word	0x00000000
        /*01a4*/ 	.short	0x010a
        /*01a6*/ 	.byte	0x3f
	.zero		1


	//   ....[18]....
        /*01a8*/ 	.word	0x00001b00
        /*01ac*/ 	.word	0x00000005
        /*01b0*/ 	.word	0x00000000
        /*01b4*/ 	.short	0x010a
        /*01b6*/ 	.byte	0x3f
	.zero		1


	//   ....[19]....
        /*01b8*/ 	.word	0x00001b40
        /*01bc*/ 	.word	0x00000005
        /*01c0*/ 	.word	0x00000000
        /*01c4*/ 	.short	0x010a
        /*01c6*/ 	.byte	0x3f
	.zero		1


	//   ....[20]....
        /*01c8*/ 	.word	0x00001da0
        /*01cc*/ 	.word	0x00000004
        /*01d0*/ 	.word	0x00000000
        /*01d4*/ 	.short	0x0101
        /*01d6*/ 	.byte	0x3f
	.zero		1


	//   ....[21]....
        /*01d8*/ 	.word	0x00001fc0
        /*01dc*/ 	.word	0x00000000
        /*01e0*/ 	.word	0x00000000
        /*01e4*/ 	.short	0x0101
        /*01e6*/ 	.byte	0x3f
	.zero		1


	//   ....[22]....
        /*01e8*/ 	.word	0x00007090
        /*01ec*/ 	.word	0x00000017
        /*01f0*/ 	.word	0x00000038
        /*01f4*/ 	.short	0x010a
        /*01f6*/ 	.byte	0x3f
	.zero		1


	//   ....[23]....
        /*01f8*/ 	.word	0x00007490
        /*01fc*/ 	.word	0x00000006
        /*0200*/ 	.word	0x00000088
        /*0204*/ 	.short	0x0101
        /*0206*/ 	.byte	0x3f
	.zero		1


	//   ....[24]....
        /*0208*/ 	.word	0x00007b80
        /*020c*/ 	.word	0x00000007
        /*0210*/ 	.word	0x00000000
        /*0214*/ 	.short	0x010a
        /*0216*/ 	.byte	0x3f
	.zero		1


	//   ....[25]....
        /*0218*/ 	.word	0x00007c00
        /*021c*/ 	.word	0x00000006
        /*0220*/ 	.word	0x00000000
        /*0224*/ 	.short	0x010a
        /*0226*/ 	.byte	0x3f
	.zero		1


	//   ....[26]....
        /*0228*/ 	.word	0x00007c90
        /*022c*/ 	.word	0x00000007
        /*0230*/ 	.word	0x00000000
        /*0234*/ 	.short	0x010a
        /*0236*/ 	.byte	0x3f
	.zero		1


	//   ....[27]....
        /*0238*/ 	.word	0x00007d20
        /*023c*/ 	.word	0x00000006
        /*0240*/ 	.word	0x00000000
        /*0244*/ 	.short	0x010a
        /*0246*/ 	.byte	0x3f
	.zero		1


	//   ....[28]....
        /*0248*/ 	.word	0x00007db0
        /*024c*/ 	.word	0x00000007
        /*0250*/ 	.word	0x00000000
        /*0254*/ 	.short	0x010a
        /*0256*/ 	.byte	0x3f
	.zero		1


	//   ....[29]....
        /*0258*/ 	.word	0x00007e40
        /*025c*/ 	.word	0x00000006
        /*0260*/ 	.word	0x00000000
        /*0264*/ 	.short	0x010a
        /*0266*/ 	.byte	0x3f
	.zero		1


	//   ....[30]....
        /*0268*/ 	.word	0x00007ed0
        /*026c*/ 	.word	0x00000005
        /*0270*/ 	.word	0x00000000
        /*0274*/ 	.short	0x010a
        /*0276*/ 	.byte	0x3f
	.zero		1


	//   ....[31]....
        /*0278*/ 	.word	0x00007f30
        /*027c*/ 	.word	0x00000003
        /*0280*/ 	.word	0x00000000
        /*0284*/ 	.short	0x010a
        /*0286*/ 	.byte	0x3f
	.zero		1


	//   ....[32]....
        /*0288*/ 	.word	0x00007f80
        /*028c*/ 	.word	0x00000005
        /*0290*/ 	.word	0x00000000
        /*0294*/ 	.short	0x010a
        /*0296*/ 	.byte	0x3f
	.zero		1


	//   ....[33]....
        /*0298*/ 	.word	0x00008050
        /*029c*/ 	.word	0x00000017
        /*02a0*/ 	.word	0x00000038
        /*02a4*/ 	.short	0x010a
        /*02a6*/ 	.byte	0x3f
	.zero		1


	//   ....[34]....
        /*02a8*/ 	.word	0x00008120
        /*02ac*/ 	.word	0x00000007
        /*02b0*/ 	.word	0x00000000
        /*02b4*/ 	.short	0x010a
        /*02b6*/ 	.byte	0x3f
	.zero		1


	//   ....[35]....
        /*02b8*/ 	.word	0x00008170
        /*02bc*/ 	.word	0x00000006
        /*02c0*/ 	.word	0x00000000
        /*02c4*/ 	.short	0x010a
        /*02c6*/ 	.byte	0x3f
	.zero		1


	//   ....[36]....
        /*02c8*/ 	.word	0x000081c0
        /*02cc*/ 	.word	0x00000007
        /*02d0*/ 	.word	0x00000000
        /*02d4*/ 	.short	0x010a
        /*02d6*/ 	.byte	0x3f
	.zero		1


	//   ....[37]....
        /*02d8*/ 	.word	0x00008210
        /*02dc*/ 	.word	0x00000006
        /*02e0*/ 	.word	0x00000000
        /*02e4*/ 	.short	0x010a
        /*02e6*/ 	.byte	0x3f
	.zero		1


	//   ....[38]....
        /*02e8*/ 	.word	0x00008260
        /*02ec*/ 	.word	0x00000007
        /*02f0*/ 	.word	0x00000000
        /*02f4*/ 	.short	0x010a
        /*02f6*/ 	.byte	0x3f
	.zero		1


	//   ....[39]....
        /*02f8*/ 	.word	0x000082b0
        /*02fc*/ 	.word	0x00000006
        /*0300*/ 	.word	0x00000000
        /*0304*/ 	.short	0x010a
        /*0306*/ 	.byte	0x3f
	.zero		1


	//----- nvinfo : EIATTR_NUM_MBARRIERS
	.align		4
.L_35:
        /*0308*/ 	.byte	0x03, 0x38
        /*030a*/ 	.short	0x0010


	//----- nvinfo : EIATTR_EXIT_INSTR_OFFSETS
	.align		4
        /*030c*/ 	.byte	0x04, 0x1c
        /*030e*/ 	.short	(.L_37 - .L_36)


	//   ....[0]....
.L_36:
        /*0310*/ 	.word	0x000009c0


	//   ....[1]....
        /*0314*/ 	.word	0x000011d0


	//   ....[2]....
        /*0318*/ 	.word	0x00006820


	//   ....[3]....
        /*031c*/ 	.word	0x00006d80


	//   ....[4]....
        /*0320*/ 	.word	0x00007f20


	//----- nvinfo : EIATTR_MAX_THREADS
	.align		4
.L_37:
        /*0324*/ 	.byte	0x04, 0x05
        /*0326*/ 	.short	(.L_39 - .L_38)
.L_38:
        /*0328*/ 	.word	0x00000180
        /*032c*/ 	.word	0x00000001
        /*0330*/ 	.word	0x00000001


	//----- nvinfo : EIATTR_CRS_STACK_SIZE
	.align		4
.L_39:
        /*0334*/ 	.byte	0x04, 0x1e
        /*0336*/ 	.short	(.L_41 - .L_40)
.L_40:
        /*0338*/ 	.word	0x00000000


	//----- nvinfo : EIATTR_CBANK_PARAM_SIZE
	.align		4
.L_41:
        /*033c*/ 	.byte	0x03, 0x19
        /*033e*/ 	.short	0x0470


	//----- nvinfo : EIATTR_PARAM_CBANK
	.align		4
        /*0340*/ 	.byte	0x04, 0x0a
        /*0342*/ 	.short	(.L_43 - .L_42)
	.align		4
.L_42:
        /*0344*/ 	.word	index@(.nv.constant0._ZN7cutlass13device_kernelINS_4gemm6kernel13GemmUniversalIN4cute5tupleIJiiiiEEENS1_10collective13CollectiveMmaINS1_34MainloopSm90TmaGmmaWarpSpecializedILi7ENS5_IJNS4_1CILi1EEENSA_ILi2EEESB_EEENS1_35KernelTmaWarpSpecializedCooperativeEEENS5_IJNSA_ILi128EEESG_NSA_ILi32EEEEEENS_10tfloat32_tENS5_IJlSB_lEEESJ_SK_NS4_8TiledMMAINS4_8MMA_AtomIJNS4_4SM904GMMA30MMA_64x128x8_F32TF32TF32_SS_TNILNSO_7ScaleInE1ELSQ_1EEEEEENS4_6LayoutINS5_IJSC_SB_SB_EEENS5_IJSB_NSA_ILi0EEESV_EEEEENS5_IJNS4_10UnderscoreESY_SY_EEEEENS4_23SM90_TMA_LOAD_MULTICASTENS4_14ComposedLayoutINS4_7SwizzleILi3ELi4ELi3EEENS4_18smem_ptr_flag_bitsILi32EEENST_INS5_IJNSA_ILi8EEESH_EEENS5_IJSH_SB_EEEEEEEvNS4_8identityENS4_13SM90_TMA_LOADES1B_vS1C_EENS_8epilogue10collective6detail29Sm90TmaWarpSpecializedAdapterINS1G_15DefaultEpilogueISJ_SK_SK_NS1F_6thread17LinearCombinationISJ_Li1EffLNS1K_9ScaleType4KindE0ELNS_15FloatRoundStyleE2ESJ_EENS1_15EpilogueDefaultEEEEEvvEEEEvNT_6ParamsE)
        /*0348*/ 	.short	0x0210
        /*034a*/ 	.short	0x0470


	//----- nvinfo : EIATTR_SW_WAR
	.align		4
.L_43:
        /*034c*/ 	.byte	0x04, 0x36
        /*034e*/ 	.short	(.L_45 - .L_44)
.L_44:
        /*0350*/ 	.word	0x00000008
.L_45:


//--------------------- .nv.callgraph             --------------------------
	.section	.nv.callgraph,"",@"SHT_CUDA_CALLGRAPH"
	.align	4
	.sectionentsize	8
	.align		4
        /*0000*/ 	.word	0x00000000
	.align		4
        /*0004*/ 	.word	0xffffffff
	.align		4
        /*0008*/ 	.word	index@(_ZN7cutlass13device_kernelINS_4gemm6kernel13GemmUniversalIN4cute5tupleIJiiiiEEENS1_10collective13CollectiveMmaINS1_34MainloopSm90TmaGmmaWarpSpecializedILi7ENS5_IJNS4_1CILi1EEENSA_ILi2EEESB_EEENS1_35KernelTmaWarpSpecializedCooperativeEEENS5_IJNSA_ILi128EEESG_NSA_ILi32EEEEEENS_10tfloat32_tENS5_IJlSB_lEEESJ_SK_NS4_8TiledMMAINS4_8MMA_AtomIJNS4_4SM904GMMA30MMA_64x128x8_F32TF32TF32_SS_TNILNSO_7ScaleInE1ELSQ_1EEEEEENS4_6LayoutINS5_IJSC_SB_SB_EEENS5_IJSB_NSA_ILi0EEESV_EEEEENS5_IJNS4_10UnderscoreESY_SY_EEEEENS4_23SM90_TMA_LOAD_MULTICASTENS4_14ComposedLayoutINS4_7SwizzleILi3ELi4ELi3EEENS4_18smem_ptr_flag_bitsILi32EEENST_INS5_IJNSA_ILi8EEESH_EEENS5_IJSH_SB_EEEEEEEvNS4_8identityENS4_13SM90_TMA_LOADES1B_vS1C_EENS_8epilogue10collective6detail29Sm90TmaWarpSpecializedAdapterINS1G_15DefaultEpilogueISJ_SK_SK_NS1F_6thread17LinearCombinationISJ_Li1EffLNS1K_9ScaleType4KindE0ELNS_15FloatRoundStyleE2ESJ_EENS1_15EpilogueDefaultEEEEEvvEEEEvNT_6ParamsE)
	.align		4
        /*000c*/ 	.word	index@(__assertfail)
	.align		4
        /*0010*/ 	.word	0x00000000
	.align		4
        /*0014*/ 	.word	0xfffffffe
	.align		4
        /*0018*/ 	.word	0x00000000
	.align		4
        /*001c*/ 	.word	0xfffffffd
	.align		4
        /*0020*/ 	.word	0x00000000
	.align		4
        /*0024*/ 	.word	0xfffffffc


//--------------------- .nv.constant4             --------------------------
	.section	.nv.constant4,"a",@progbits
	.align	8
	.align		8
.nv.constant4:
        /*0000*/ 	.dword	__assertfail
	.align		8
        /*0008*/ 	.dword	__unnamed_1
	.align		8
        /*0010*/ 	.dword	_ZN39_INTERNAL_67663324_4_k_cu_25db9f2e_57574cuda3std3__45__cpo5beginE
	.align		8
        /*0018*/ 	.dword	_ZN39_INTERNAL_67663324_4_k_cu_25db9f2e_57574cuda3std3__45__cpo3endE
	.align		8
        /*0020*/ 	.dword	_ZN39_INTERNAL_67663324_4_k_cu_25db9f2e_57574cuda3std3__45__cpo6cbeginE
	.align		8
        /*0028*/ 	.dword	_ZN39_INTERNAL_67663324_4_k_cu_25db9f2e_57574cuda3std3__45__cpo4cendE
	.align		8
        /*0030*/ 	.dword	_ZN39_INTERNAL_67663324_4_k_cu_25db9f2e_57574cuda3std3__441_GLOBAL__N__67663324_4_k_cu_25db9f2e_57576ignoreE
	.align		8
        /*0038*/ 	.dword	_ZN39_INTERNAL_67663324_4_k_cu_25db9f2e_57574cuda3std3__419piecewise_constructE
	.align		8
        /*0040*/ 	.dword	_ZN39_INTERNAL_67663324_4_k_cu_25db9f2e_57574cuda3std3__48in_placeE
	.align		8
        /*0048*/ 	.dword	_ZN39_INTERNAL_67663324_4_k_cu_25db9f2e_57574cuda3std6ranges3__45__cpo4swapE
	.align		8
        /*0050*/ 	.dword	_ZN39_INTERNAL_67663324_4_k_cu_25db9f2e_57574cuda3std6ranges3__45__cpo9iter_moveE
	.align		8
        /*0058*/ 	.dword	_ZN39_INTERNAL_67663324_4_k_cu_25db9f2e_57574cute7productE
	.align		8
        /*0060*/ 	.dword	_ZN39_INTERNAL_67663324_4_k_cu_25db9f2e_57574cute1_E
	.align		8
        /*0068*/ 	.dword	$str$22
	.align		8
        /*0070*/ 	.dword	$str$23


//--------------------- .text._ZN7cutlass13device_kernelINS_4gemm6kernel13GemmUniversalIN4cute5tupleIJiiiiEEENS1_10collective13CollectiveMmaINS1_34MainloopSm90TmaGmmaWarpSpecializedILi7ENS5_IJNS4_1CILi1EEENSA_ILi2EEESB_EEENS1_35KernelTmaWarpSpecializedCooperativeEEENS5_IJNSA_ILi128EEESG_NSA_ILi32EEEEEENS_10tfloat32_tENS5_IJlSB_lEEESJ_SK_NS4_8TiledMMAINS4_8MMA_AtomIJNS4_4SM904GMMA30MMA_64x128x8_F32TF32TF32_SS_TNILNSO_7ScaleInE1ELSQ_1EEEEEENS4_6LayoutINS5_IJSC_SB_SB_EEENS5_IJSB_NSA_ILi0EEESV_EEEEENS5_IJNS4_10UnderscoreESY_SY_EEEEENS4_23SM90_TMA_LOAD_MULTICASTENS4_14ComposedLayoutINS4_7SwizzleILi3ELi4ELi3EEENS4_18smem_ptr_flag_bitsILi32EEENST_INS5_IJNSA_ILi8EEESH_EEENS5_IJSH_SB_EEEEEEEvNS4_8identityENS4_13SM90_TMA_LOADES1B_vS1C_EENS_8epilogue10collective6detail29Sm90TmaWarpSpecializedAdapterINS1G_15DefaultEpilogueISJ_SK_SK_NS1F_6thread17LinearCombinationISJ_Li1EffLNS1K_9ScaleType4KindE0ELNS_15FloatRoundStyleE2ESJ_EENS1_15EpilogueDefaultEEEEEvvEEEEvNT_6ParamsE --------------------------
	.section	.text._ZN7cutlass13device_kernelINS_4gemm6kernel13GemmUniversalIN4cute5tupleIJiiiiEEENS1_10collective13CollectiveMmaINS1_34MainloopSm90TmaGmmaWarpSpecializedILi7ENS5_IJNS4_1CILi1EEENSA_ILi2EEESB_EEENS1_35KernelTmaWarpSpecializedCooperativeEEENS5_IJNSA_ILi128EEESG_NSA_ILi32EEEEEENS_10tfloat32_tENS5_IJlSB_lEEESJ_SK_NS4_8TiledMMAINS4_8MMA_AtomIJNS4_4SM904GMMA30MMA_64x128x8_F32TF32TF32_SS_TNILNSO_7ScaleInE1ELSQ_1EEEEEENS4_6LayoutINS5_IJSC_SB_SB_EEENS5_IJSB_NSA_ILi0EEESV_EEEEENS5_IJNS4_10UnderscoreESY_SY_EEEEENS4_23SM90_TMA_LOAD_MULTICASTENS4_14ComposedLayoutINS4_7SwizzleILi3ELi4ELi3EEENS4_18smem_ptr_flag_bitsILi32EEENST_INS5_IJNSA_ILi8EEESH_EEENS5_IJSH_SB_EEEEEEEvNS4_8identityENS4_13SM90_TMA_LOADES1B_vS1C_EENS_8epilogue10collective6detail29Sm90TmaWarpSpecializedAdapterINS1G_15DefaultEpilogueISJ_SK_SK_NS1F_6thread17LinearCombinationISJ_Li1EffLNS1K_9ScaleType4KindE0ELNS_15FloatRoundStyleE2ESJ_EENS1_15EpilogueDefaultEEEEEvvEEEEvNT_6ParamsE,"ax",@progbits
	.align	128
.text._ZN7cutlass13device_kernelINS_4gemm6kernel13GemmUniversalIN4cute5tupleIJiiiiEEENS1_10collective13CollectiveMmaINS1_34MainloopSm90TmaGmmaWarpSpecializedILi7ENS5_IJNS4_1CILi1EEENSA_ILi2EEESB_EEENS1_35KernelTmaWarpSpecializedCooperativeEEENS5_IJNSA_ILi128EEESG_NSA_ILi32EEEEEENS_10tfloat32_tENS5_IJlSB_lEEESJ_SK_NS4_8TiledMMAINS4_8MMA_AtomIJNS4_4SM904GMMA30MMA_64x128x8_F32TF32TF32_SS_TNILNSO_7ScaleInE1ELSQ_1EEEEEENS4_6LayoutINS5_IJSC_SB_SB_EEENS5_IJSB_NSA_ILi0EEESV_EEEEENS5_IJNS4_10UnderscoreESY_SY_EEEEENS4_23SM90_TMA_LOAD_MULTICASTENS4_14ComposedLayoutINS4_7SwizzleILi3ELi4ELi3EEENS4_18smem_ptr_flag_bitsILi32EEENST_INS5_IJNSA_ILi8EEESH_EEENS5_IJSH_SB_EEEEEEEvNS4_8identityENS4_13SM90_TMA_LOADES1B_vS1C_EENS_8epilogue10collective6detail29Sm90TmaWarpSpecializedAdapterINS1G_15DefaultEpilogueISJ_SK_SK_NS1F_6thread17LinearCombinationISJ_Li1EffLNS1K_9ScaleType4KindE0ELNS_15FloatRoundStyleE2ESJ_EENS1_15EpilogueDefaultEEEEEvvEEEEvNT_6ParamsE:
        .type           _ZN7cutlass13device_kernelINS_4gemm6kernel13GemmUniversalIN4cute5tupleIJiiiiEEENS1_10collective13CollectiveMmaINS1_34MainloopSm90TmaGmmaWarpSpecializedILi7ENS5_IJNS4_1CILi1EEENSA_ILi2EEESB_EEENS1_35KernelTmaWarpSpecializedCooperativeEEENS5_IJNSA_ILi128EEESG_NSA_ILi32EEEEEENS_10tfloat32_tENS5_IJlSB_lEEESJ_SK_NS4_8TiledMMAINS4_8MMA_AtomIJNS4_4SM904GMMA30MMA_64x128x8_F32TF32TF32_SS_TNILNSO_7ScaleInE1ELSQ_1EEEEEENS4_6LayoutINS5_IJSC_SB_SB_EEENS5_IJSB_NSA_ILi0EEESV_EEEEENS5_IJNS4_10UnderscoreESY_SY_EEEEENS4_23SM90_TMA_LOAD_MULTICASTENS4_14ComposedLayoutINS4_7SwizzleILi3ELi4ELi3EEENS4_18smem_ptr_flag_bitsILi32EEENST_INS5_IJNSA_ILi8EEESH_EEENS5_IJSH_SB_EEEEEEEvNS4_8identityENS4_13SM90_TMA_LOADES1B_vS1C_EENS_8epilogue10collective6detail29Sm90TmaWarpSpecializedAdapterINS1G_15DefaultEpilogueISJ_SK_SK_NS1F_6thread17LinearCombinationISJ_Li1EffLNS1K_9ScaleType4KindE0ELNS_15FloatRoundStyleE2ESJ_EENS1_15EpilogueDefaultEEEEEvvEEEEvNT_6ParamsE,@function
        .size           _ZN7cutlass13device_kernelINS_4gemm6kernel13GemmUniversalIN4cute5tupleIJiiiiEEENS1_10collective13CollectiveMmaINS1_34MainloopSm90TmaGmmaWarpSpecializedILi7ENS5_IJNS4_1CILi1EEENSA_ILi2EEESB_EEENS1_35KernelTmaWarpSpecializedCooperativeEEENS5_IJNSA_ILi128EEESG_NSA_ILi32EEEEEENS_10tfloat32_tENS5_IJlSB_lEEESJ_SK_NS4_8TiledMMAINS4_8MMA_AtomIJNS4_4SM904GMMA30MMA_64x128x8_F32TF32TF32_SS_TNILNSO_7ScaleInE1ELSQ_1EEEEEENS4_6LayoutINS5_IJSC_SB_SB_EEENS5_IJSB_NSA_ILi0EEESV_EEEEENS5_IJNS4_10UnderscoreESY_SY_EEEEENS4_23SM90_TMA_LOAD_MULTICASTENS4_14ComposedLayoutINS4_7SwizzleILi3ELi4ELi3EEENS4_18smem_ptr_flag_bitsILi32EEENST_INS5_IJNSA_ILi8EEESH_EEENS5_IJSH_SB_EEEEEEEvNS4_8identityENS4_13SM90_TMA_LOADES1B_vS1C_EENS_8epilogue10collective6detail29Sm90TmaWarpSpecializedAdapterINS1G_15DefaultEpilogueISJ_SK_SK_NS1F_6thread17LinearCombinationISJ_Li1EffLNS1K_9ScaleType4KindE0ELNS_15FloatRoundStyleE2ESJ_EENS1_15EpilogueDefaultEEEEEvvEEEEvNT_6ParamsE,(.L_x_205 - _ZN7cutlass13device_kernelINS_4gemm6kernel13GemmUniversalIN4cute5tupleIJiiiiEEENS1_10collective13CollectiveMmaINS1_34MainloopSm90TmaGmmaWarpSpecializedILi7ENS5_IJNS4_1CILi1EEENSA_ILi2EEESB_EEENS1_35KernelTmaWarpSpecializedCooperativeEEENS5_IJNSA_ILi128EEESG_NSA_ILi32EEEEEENS_10tfloat32_tENS5_IJlSB_lEEESJ_SK_NS4_8TiledMMAINS4_8MMA_AtomIJNS4_4SM904GMMA30MMA_64x128x8_F32TF32TF32_SS_TNILNSO_7ScaleInE1ELSQ_1EEEEEENS4_6LayoutINS5_IJSC_SB_SB_EEENS5_IJSB_NSA_ILi0EEESV_EEEEENS5_IJNS4_10UnderscoreESY_SY_EEEEENS4_23SM90_TMA_LOAD_MULTICASTENS4_14ComposedLayoutINS4_7SwizzleILi3ELi4ELi3EEENS4_18smem_ptr_flag_bitsILi32EEENST_INS5_IJNSA_ILi8EEESH_EEENS5_IJSH_SB_EEEEEEEvNS4_8identityENS4_13SM90_TMA_LOADES1B_vS1C_EENS_8epilogue10collective6detail29Sm90TmaWarpSpecializedAdapterINS1G_15DefaultEpilogueISJ_SK_SK_NS1F_6thread17LinearCombinationISJ_Li1EffLNS1K_9ScaleType4KindE0ELNS_15FloatRoundStyleE2ESJ_EENS1_15EpilogueDefaultEEEEEvvEEEEvNT_6ParamsE)
        .other          _ZN7cutlass13device_kernelINS_4gemm6kernel13GemmUniversalIN4cute5tupleIJiiiiEEENS1_10collective13CollectiveMmaINS1_34MainloopSm90TmaGmmaWarpSpecializedILi7ENS5_IJNS4_1CILi1EEENSA_ILi2EEESB_EEENS1_35KernelTmaWarpSpecializedCooperativeEEENS5_IJNSA_ILi128EEESG_NSA_ILi32EEEEEENS_10tfloat32_tENS5_IJlSB_lEEESJ_SK_NS4_8TiledMMAINS4_8MMA_AtomIJNS4_4SM904GMMA30MMA_64x128x8_F32TF32TF32_SS_TNILNSO_7ScaleInE1ELSQ_1EEEEEENS4_6LayoutINS5_IJSC_SB_SB_EEENS5_IJSB_NSA_ILi0EEESV_EEEEENS5_IJNS4_10UnderscoreESY_SY_EEEEENS4_23SM90_TMA_LOAD_MULTICASTENS4_14ComposedLayoutINS4_7SwizzleILi3ELi4ELi3EEENS4_18smem_ptr_flag_bitsILi32EEENST_INS5_IJNSA_ILi8EEESH_EEENS5_IJSH_SB_EEEEEEEvNS4_8identityENS4_13SM90_TMA_LOADES1B_vS1C_EENS_8epilogue10collective6detail29Sm90TmaWarpSpecializedAdapterINS1G_15DefaultEpilogueISJ_SK_SK_NS1F_6thread17LinearCombinationISJ_Li1EffLNS1K_9ScaleType4KindE0ELNS_15FloatRoundStyleE2ESJ_EENS1_15EpilogueDefaultEEEEEvvEEEEvNT_6ParamsE,@"STO_CUDA_ENTRY STV_DEFAULT"
_ZN7cutlass13device_kernelINS_4gemm6kernel13GemmUniversalIN4cute5tupleIJiiiiEEENS1_10collective13CollectiveMmaINS1_34MainloopSm90TmaGmmaWarpSpecializedILi7ENS5_IJNS4_1CILi1EEENSA_ILi2EEESB_EEENS1_35KernelTmaWarpSpecializedCooperativeEEENS5_IJNSA_ILi128EEESG_NSA_ILi32EEEEEENS_10tfloat32_tENS5_IJlSB_lEEESJ_SK_NS4_8TiledMMAINS4_8MMA_AtomIJNS4_4SM904GMMA30MMA_64x128x8_F32TF32TF32_SS_TNILNSO_7ScaleInE1ELSQ_1EEEEEENS4_6LayoutINS5_IJSC_SB_SB_EEENS5_IJSB_NSA_ILi0EEESV_EEEEENS5_IJNS4_10UnderscoreESY_SY_EEEEENS4_23SM90_TMA_LOAD_MULTICASTENS4_14ComposedLayoutINS4_7SwizzleILi3ELi4ELi3EEENS4_18smem_ptr_flag_bitsILi32EEENST_INS5_IJNSA_ILi8EEESH_EEENS5_IJSH_SB_EEEEEEEvNS4_8identityENS4_13SM90_TMA_LOADES1B_vS1C_EENS_8epilogue10collective6detail29Sm90TmaWarpSpecializedAdapterINS1G_15DefaultEpilogueISJ_SK_SK_NS1F_6thread17LinearCombinationISJ_Li1EffLNS1K_9ScaleType4KindE0ELNS_15FloatRoundStyleE2ESJ_EENS1_15EpilogueDefaultEEEEEvvEEEEvNT_6ParamsE:
[----:B------:R-:W0:Y:S01]  /*0000*/  LDC R1, c[0x0][0x28] ;  /* 0x00000a00ff017b82 */ /* 0x000e220000000800 */
[----:B------:R-:W1:Y:S01]  /*0010*/  S2R R94, SR_TID.X ;  /* 0x00000000005e7919 */ /* 0x000e620000002100 */
[----:B------:R-:W-:Y:S01]  /*0020*/  ELECT P0, URZ, PT ;  /* 0x00000000003f782f */ /* 0x000fe20003800000 */
[----:B------:R-:W-:Y:S01]  /*0030*/  BSSY B0, `(.L_x_0) ;  /* 0x000000f000007945 */ /* 0x000fe20003800000 */
[--C-:B-1----:R-:W-:Y:S02]  /*0040*/  SHF.R.U32.HI R0, RZ, 0x5, R94.reuse ;  /* 0x00000005ff007819 */ /* 0x102fe4000001165e */
[----:B------:R-:W-:-:S03]  /*0050*/  SHF.R.U32.HI R6, RZ, 0x7, R94 ;  /* 0x00000007ff067819 */ /* 0x000fc6000001165e */
[----:B------:R-:W1:Y:S04]  /*0060*/  SHFL.IDX PT, R3, R0, RZ, 0x1f ;  /* 0x00001fff00037589 */ /* 0x000e6800000e0000 */
[----:B------:R2:W3:Y:S01]  /*0070*/  SHFL.IDX PT, R2, R6, RZ, 0x1f ;  /* 0x00001fff06027589 */ /* 0x0004e200000e0000 */
[----:B-1----:R-:W-:-:S13]  /*0080*/  ISETP.NE.OR P0, PT, R3, RZ, !P0 ;  /* 0x000000ff0300720c */ /* 0x002fda0004705670 */
[----:B0-23--:R-:W-:Y:S05]  /*0090*/  @P0 BRA `(.L_x_1) ;  /* 0x0000000000200947 */ /* 0x00dfea0003800000 */
[----:B------:R-:W-:Y:S02]  /*00a0*/  ULDC.64 UR4, c[0x0][0x198] ;  /* 0x0000660000047ab9 */ /* 0x000fe40000000a00 */
[----:B------:R-:W-:Y:S02]  /*00b0*/  UIADD3 UR6, UP0, UR4, 0xf0, URZ ;  /* 0x000000f004067890 */ /* 0x000fe4000ff1e03f */
[----:B------:R-:W-:Y:S02]  /*00c0*/  UIADD3 UR4, UP1, UR4, 0x1f0, URZ ;  /* 0x000001f004047890 */ /* 0x000fe4000ff3e03f */
[----:B------:R-:W-:Y:S02]  /*00d0*/  UIADD3.X UR7, URZ, UR5, URZ, UP0, !UPT ;  /* 0x000000053f077290 */ /* 0x000fe400087fe43f */
[----:B------:R-:W-:-:S07]  /*00e0*/  UIADD3.X UR5, URZ, UR5, URZ, UP1, !UPT ;  /* 0x000000053f057290 */ /* 0x000fce0008ffe43f */
[----:B------:R0:W-:Y:S02]  /*00f0*/  UTMACCTL.PF [UR6] ;  /* 0x00000000060079b9 */ /* 0x0001e40008040000 */
[----:B------:R0:W-:Y:S02]  /*0100*/  UTMACCTL.PF [UR4] ;  /* 0x00000000040079b9 */ /* 0x0001e40008040000 */
[----:B0-----:R-:W-:Y:S01]  /*0110*/  NOP ;  /* 0x0000000000007918 */ /* 0x001fe20000000000 */
.L_x_1:
[----:B------:R-:W-:Y:S05]  /*0120*/  BSYNC B0 ;  /* 0x0000000000007941 */ /* 0x000fea0003800000 */
.L_x_0:
[----:B------:R-:W0:Y:S02]  /*0130*/  SHFL.IDX PT, R5, R0, RZ, 0x1f ;  /* 0x00001fff00057589 */ /* 0x000e2400000e0000 */
[----:B0-----:R-:W-:-:S13]  /*0140*/  ISETP.NE.AND P0, PT, R5, RZ, PT ;  /* 0x000000ff0500720c */ /* 0x001fda0003f05270 */
[----:B------:R-:W-:Y:S05]  /*0150*/  @P0 BRA `(.L_x_2) ;  /* 0x0000000000700947 */ /* 0x000fea0003800000 */
[----:B------:R-:W0:Y:S01]  /*0160*/  S2UR UR8, SR_CgaCtaId ;  /* 0x00000000000879c3 */ /* 0x000e220000008800 */
[----:B------:R-:W-:Y:S01]  /*0170*/  UMOV UR4, 0x400 ;  /* 0x0000040000047882 */ /* 0x000fe20000000000 */
[----:B------:R-:W-:Y:S01]  /*0180*/  UMOV UR5, 0x1 ;  /* 0x0000000100057882 */ /* 0x000fe20000000000 */
[----:B------:R-:W-:Y:S01]  /*0190*/  UMOV UR6, 0x4 ;  /* 0x0000000400067882 */ /* 0x000fe20000000000 */
[----:B------:R-:W-:Y:S01]  /*01a0*/  ELECT P0, URZ, PT ;  /* 0x00000000003f782f */ /* 0x000fe20003800000 */
[----:B------:R-:W-:-:S04]  /*01b0*/  UIADD3 UR6, -UR6, 0x100000, URZ ;  /* 0x0010000006067890 */ /* 0x000fc8000fffe13f */
[----:B------:R-:W-:Y:S02]  /*01c0*/  USHF.L.U32 UR7, UR6, 0xb, URZ ;  /* 0x0000000b06077899 */ /* 0x000fe4000800063f */
[----:B------:R-:W-:Y:S02]  /*01d0*/  USHF.L.U32 UR6, UR6, 0x1, URZ ;  /* 0x0000000106067899 */ /* 0x000fe4000800063f */
[----:B0-----:R-:W-:Y:S02]  /*01e0*/  ULEA UR8, UR8, UR4, 0x18 ;  /* 0x0000000408087291 */ /* 0x001fe4000f8ec03f */
[----:B------:R-:W-:-:S04]  /*01f0*/  UIADD3 UR4, -UR5, 0x100000, URZ ;  /* 0x0010000005047890 */ /* 0x000fc8000fffe13f */
[----:B------:R-:W-:Y:S02]  /*0200*/  USHF.L.U32 UR5, UR4, 0xb, URZ ;  /* 0x0000000b04057899 */ /* 0x000fe4000800063f */
[----:B------:R-:W-:Y:S01]  /*0210*/  USHF.L.U32 UR4, UR4, 0x1, URZ ;  /* 0x0000000104047899 */ /* 0x000fe2000800063f */
[----:B------:R-:W0:Y:S11]  /*0220*/  FENCE.VIEW.ASYNC.S ;  /* 0x00000000000073c6 */ /* 0x000e360000000000 */
[----:B0-----:R0:W1:Y:S01]  /*0230*/  SYNCS.EXCH.64 URZ, [UR8], UR4 ;  /* 0x00000004083f75b2 */ /* 0x0010620008000100 */
[----:B------:R0:W2:Y:S01]  /*0240*/  SYNCS.EXCH.64 URZ, [UR8+0x38], UR6 ;  /* 0x00003806083f75b2 */ /* 0x0000a20008000100 */
[----:B------:R0:W3:Y:S01]  /*0250*/  SYNCS.EXCH.64 URZ, [UR8+0x8], UR4 ;  /* 0x00000804083f75b2 */ /* 0x0000e20008000100 */
[----:B------:R0:W4:Y:S01]  /*0260*/  SYNCS.EXCH.64 URZ, [UR8+0x40], UR6 ;  /* 0x00004006083f75b2 */ /* 0x0001220008000100 */
[----:B------:R0:W0:Y:S01]  /*0270*/  SYNCS.EXCH.64 URZ, [UR8+0x10], UR4 ;  /* 0x00001004083f75b2 */ /* 0x0000220008000100 */
        /* <DEDUP_REMOVED lines=9> */
[----:B------:R-:W-:Y:S01]  /*0310*/  NOP ;  /* 0x0000000000007918 */ /* 0x000fe20000000000 */
.L_x_2:
[----:B------:R-:W-:Y:S01]  /*0320*/  SHF.R.S32.HI R7, RZ, 0x1f, R94 ;  /* 0x0000001fff077819 */ /* 0x000fe2000001145e */
[----:B------:R-:W5:Y:S01]  /*0330*/  SHFL.IDX PT, R0, R0, RZ, 0x1f ;  /* 0x00001fff00007589 */ /* 0x000f6200000e0000 */
[----:B0-----:R-:W0:Y:S01]  /*0340*/  S2UR UR8, SR_CTAID.X ;  /* 0x00000000000879c3 */ /* 0x001e220000002500 */
[----:B------:R-:W-:Y:S02]  /*0350*/  ELECT P0, URZ, PT ;  /* 0x00000000003f782f */ /* 0x000fe40003800000 */
[----:B------:R-:W-:Y:S01]  /*0360*/  LEA.HI R7, R7, R94, RZ, 0x7 ;  /* 0x0000005e07077211 */ /* 0x000fe200078f38ff */
[----:B------:R-:W1:Y:S01]  /*0370*/  S2R R4, SR_CTAID.Y ;  /* 0x0000000000047919 */ /* 0x000e620000002600 */
[----:B------:R-:W-:Y:S01]  /*0380*/  ULDC UR4, c[0x0][0x154] ;  /* 0x0000550000047ab9 */ /* 0x000fe20000000800 */
[----:B------:R-:W-:Y:S01]  /*0390*/  NOP ;  /* 0x0000000000007918 */ /* 0x000fe20000000000 */
[----:B------:R-:W-:Y:S01]  /*03a0*/  LOP3.LUT R7, R7, 0xffffff80, RZ, 0xc0, !PT ;  /* 0xffffff8007077812 */ /* 0x000fe200078ec0ff */
[----:B------:R-:W-:Y:S01]  /*03b0*/  NOP ;  /* 0x0000000000007918 */ /* 0x000fe20000000000 */
[----:B------:R-:W2:Y:S03]  /*03c0*/  LDC R14, c[0x0][0x140] ;  /* 0x00005000ff0e7b82 */ /* 0x000ea60000000800 */
[----:B------:R-:W-:-:S05]  /*03d0*/  IMAD.IADD R7, R94, 0x1, -R7 ;  /* 0x000000015e077824 */ /* 0x000fca00078e0a07 */
[----:B------:R-:W-:Y:S01]  /*03e0*/  SHF.R.S32.HI R8, RZ, 0x1f, R7 ;  /* 0x0000001fff087819 */ /* 0x000fe20000011407 */
[----:B------:R-:W3:Y:S01]  /*03f0*/  LDC R12, c[0x0][0x144] ;  /* 0x00005100ff0c7b82 */ /* 0x000ee20000000800 */
[----:B------:R-:W-:Y:S02]  /*0400*/  LOP3.LUT P2, RZ, R7, 0x7, RZ, 0xc0, !PT ;  /* 0x0000000707ff7812 */ /* 0x000fe4000784c0ff */
[----:B------:R-:W-:Y:S02]  /*0410*/  LEA.HI R8, R8, R7, RZ, 0x3 ;  /* 0x0000000708087211 */ /* 0x000fe400078f18ff */
[----:B-----5:R-:W-:Y:S02]  /*0420*/  ISETP.NE.OR P0, PT, R0, RZ, !P0 ;  /* 0x000000ff0000720c */ /* 0x020fe40004705670 */
[--C-:B------:R-:W-:Y:S02]  /*0430*/  SHF.R.S32.HI R0, RZ, 0x3, R8.reuse ;  /* 0x00000003ff007819 */ /* 0x100fe40000011408 */
[----:B------:R-:W-:-:S02]  /*0440*/  SHF.R.S32.HI R9, RZ, 0x1f, R8 ;  /* 0x0000001fff097819 */ /* 0x000fc40000011408 */
[----:B------:R-:W-:Y:S02]  /*0450*/  SHF.R.S32.HI R8, RZ, 0x1f, R5 ;  /* 0x0000001fff087819 */ /* 0x000fe40000011405 */
[----:B------:R-:W-:Y:S02]  /*0460*/  LEA.HI R9, R9, R0, RZ, 0x2 ;  /* 0x0000000009097211 */ /* 0x000fe400078f10ff */
[----:B------:R-:W-:Y:S02]  /*0470*/  LEA.HI R8, R8, R5, RZ, 0x2 ;  /* 0x0000000508087211 */ /* 0x000fe400078f10ff */
[----:B-1----:R-:W-:Y:S01]  /*0480*/  I2FP.F32.U32 R11, R4 ;  /* 0x00000004000b7245 */ /* 0x002fe20000201000 */
[----:B------:R-:W-:Y:S01]  /*0490*/  VOTEU.ALL UP0, P0 ;  /* 0x00000000003f7886 */ /* 0x000fe20000000000 */
[----:B------:R-:W-:Y:S01]  /*04a0*/  LOP3.LUT R10, R8, 0x3ffffffc, RZ, 0xc0, !PT ;  /* 0x3ffffffc080a7812 */ /* 0x000fe200078ec0ff */
[----:B------:R-:W-:Y:S01]  /*04b0*/  VOTEU.ALL UP1, P0 ;  /* 0x00000000003f7886 */ /* 0x000fe20000020000 */
[----:B------:R-:W-:Y:S01]  /*04c0*/  LOP3.LUT R9, R9, 0xfffffffc, RZ, 0xc0, !PT ;  /* 0xfffffffc09097812 */ /* 0x000fe200078ec0ff */
[----:B------:R-:W-:Y:S01]  /*04d0*/  FMUL R13, R11, UR4 ;  /* 0x000000040b0d7c20 */ /* 0x000fe20008400000 */
[----:B------:R-:W1:Y:S01]  /*04e0*/  @!UP0 S2UR UR7, SR_CgaCtaId ;  /* 0x00000000000789c3 */ /* 0x000e620000008800 */
[----:B------:R-:W-:Y:S01]  /*04f0*/  IMAD.IADD R11, R5, 0x1, -R10 ;  /* 0x00000001050b7824 */ /* 0x000fe200078e0a0a */
[----:B0-----:R-:W-:Y:S01]  /*0500*/  I2FP.F32.U32 R10, UR8 ;  /* 0x00000008000a7c45 */ /* 0x001fe20008201000 */
[----:B------:R-:W-:Y:S01]  /*0510*/  IMAD.IADD R8, R0, 0x1, -R9 ;  /* 0x0000000100087824 */ /* 0x000fe200078e0a09 */
[----:B------:R-:W-:Y:S01]  /*0520*/  ULDC UR4, c[0x0][0x150] ;  /* 0x0000540000047ab9 */ /* 0x000fe20000000800 */
[----:B------:R-:W0:Y:S01]  /*0530*/  F2I.U32.TRUNC.NTZ R13, R13 ;  /* 0x0000000d000d7305 */ /* 0x000e22000020f000 */
[----:B------:R-:W-:Y:S01]  /*0540*/  SHF.R.S32.HI R0, RZ, 0x1f, R3 ;  /* 0x0000001fff007819 */ /* 0x000fe20000011403 */
[----:B------:R-:W-:Y:S01]  /*0550*/  FMUL R10, R10, UR4 ;  /* 0x000000040a0a7c20 */ /* 0x000fe20008400000 */
[----:B------:R-:W5:Y:S01]  /*0560*/  LDC R9, c[0x0][0x148] ;  /* 0x00005200ff097b82 */ /* 0x000f620000000800 */
[----:B------:R-:W-:Y:S01]  /*0570*/  IMAD R8, R11, 0x4, R8 ;  /* 0x000000040b087824 */ /* 0x000fe200078e0208 */
[----:B------:R-:W-:Y:S01]  /*0580*/  LEA.HI R0, R0, R3, RZ, 0x2 ;  /* 0x0000000300007211 */ /* 0x000fe200078f10ff */
[----:B------:R-:W-:Y:S01]  /*0590*/  UMOV UR4, 0x20 ;  /* 0x0000002000047882 */ /* 0x000fe20000000000 */
[----:B------:R-:W-:Y:S01]  /*05a0*/  @!UP0 UMOV UR6, 0x400 ;  /* 0x0000040000068882 */ /* 0x000fe20000000000 */
[----:B------:R-:W4:Y:S01]  /*05b0*/  F2I.U32.TRUNC.NTZ R10, R10 ;  /* 0x0000000a000a7305 */ /* 0x000f22000020f000 */
[----:B------:R-:W-:Y:S01]  /*05c0*/  LOP3.LUT R0, R0, 0xfffffffc, RZ, 0xc0, !PT ;  /* 0xfffffffc00007812 */ /* 0x000fe200078ec0ff */
[----:B------:R-:W-:Y:S01]  /*05d0*/  IMAD.SHL.U32 R19, R8, 0x4, RZ ;  /* 0x0000000408137824 */ /* 0x000fe200078e00ff */
[----:B------:R-:W-:-:S04]  /*05e0*/  @!UP0 UIADD3 UR4, -UR4, 0x100000, URZ ;  /* 0x0010000004048890 */ /* 0x000fc8000fffe13f */
[----:B------:R-:W-:Y:S02]  /*05f0*/  @!UP0 USHF.L.U32 UR5, UR4, 0xb, URZ ;  /* 0x0000000b04058899 */ /* 0x000fe4000800063f */
[----:B------:R-:W-:Y:S01]  /*0600*/  @!UP0 USHF.L.U32 UR4, UR4, 0x1, URZ ;  /* 0x0000000104048899 */ /* 0x000fe2000800063f */
[----:B--2---:R-:W-:Y:S01]  /*0610*/  ISETP.EQ.U32.AND P3, PT, R14, 0x1, PT ;  /* 0x000000010e00780c */ /* 0x004fe20003f62070 */
[----:B------:R-:W-:Y:S01]  /*0620*/  IMAD.IADD R3, R3, 0x1, -R0 ;  /* 0x0000000103037824 */ /* 0x000fe200078e0a00 */
[----:B------:R-:W-:Y:S01]  /*0630*/  LOP3.LUT R19, R8, 0xc, R19, 0x78, !PT ;  /* 0x0000000c08137812 */ /* 0x000fe200078e7813 */
[----:B0-----:R-:W-:Y:S02]  /*0640*/  IMAD.MOV R20, RZ, RZ, -R13 ;  /* 0x000000ffff147224 */ /* 0x001fe400078e0a0d */
[----:B------:R-:W-:Y:S01]  /*0650*/  VIADD R8, R2, 0xffffffff ;  /* 0xffffffff02087836 */ /* 0x000fe20000000000 */
[----:B-1----:R-:W-:Y:S01]  /*0660*/  @!UP0 ULEA UR6, UR7, UR6, 0x18 ;  /* 0x0000000607068291 */ /* 0x002fe2000f8ec03f */
[----:B------:R-:W-:Y:S01]  /*0670*/  ISETP.NE.AND P1, PT, R3, 0x3, PT ;  /* 0x000000030300780c */ /* 0x000fe20003f25270 */
[----:B------:R-:W-:Y:S01]  /*0680*/  VOTEU.ALL UP0, P0 ;  /* 0x00000000003f7886 */ /* 0x000fe20000000000 */
[----:B------:R-:W-:Y:S01]  /*0690*/  ISETP.LT.U32.AND P0, PT, R19, 0x2, !P2 ;  /* 0x000000021300780c */ /* 0x000fe20005701070 */
[----:B----4-:R-:W-:Y:S01]  /*06a0*/  IMAD.MOV R7, RZ, RZ, -R10 ;  /* 0x000000ffff077224 */ /* 0x010fe200078e0a0a */
[----:B------:R-:W-:-:S02]  /*06b0*/  ISETP.EQ.OR P1, PT, R3, RZ, !P1 ;  /* 0x000000ff0300720c */ /* 0x000fc40004f22670 */
[----:B------:R-:W-:Y:S01]  /*06c0*/  ISETP.GE.U32.AND P5, PT, R8, 0x2, PT ;  /* 0x000000020800780c */ /* 0x000fe20003fa6070 */
[----:B-----5:R-:W-:Y:S01]  /*06d0*/  IMAD R0, R9, R20, R4 ;  /* 0x0000001409007224 */ /* 0x020fe200078e0204 */
[----:B------:R-:W-:Y:S01]  /*06e0*/  ISETP.EQ.AND P1, PT, R2, RZ, P1 ;  /* 0x000000ff0200720c */ /* 0x000fe20000f22270 */
[----:B---3--:R-:W-:Y:S01]  /*06f0*/  IMAD R7, R12, R7, UR8 ;  /* 0x000000080c077e24 */ /* 0x008fe2000f8e0207 */
[----:B------:R-:W-:Y:S01]  /*0700*/  ISETP.NE.AND P2, PT, R2, RZ, PT ;  /* 0x000000ff0200720c */ /* 0x000fe20003f45270 */
[----:B------:R-:W0:Y:S02]  /*0710*/  FENCE.VIEW.ASYNC.S ;  /* 0x00000000000073c6 */ /* 0x000e240000000000 */
[----:B0-----:R0:W1:Y:S01]  /*0720*/  @!UP0 SYNCS.EXCH.64 URZ, [UR6+0x80], UR4 ;  /* 0x00008004063f85b2 */ /* 0x0010620008000100 */
[----:B------:R-:W-:Y:S02]  /*0730*/  ISETP.NE.AND P4, PT, R0, R19, PT ;  /* 0x000000130000720c */ /* 0x000fe40003f85270 */
[----:B------:R-:W-:-:S02]  /*0740*/  SEL R18, RZ, 0x1, !P1 ;  /* 0x00000001ff127807 */ /* 0x000fc40004800000 */
[----:B------:R-:W-:Y:S02]  /*0750*/  ISETP.EQ.OR P4, PT, R7, RZ, !P4 ;  /* 0x000000ff0700720c */ /* 0x000fe40006782670 */
[----:B------:R-:W-:Y:S02]  /*0760*/  LOP3.LUT R0, R94, 0x7f, RZ, 0xc0, !PT ;  /* 0x0000007f5e007812 */ /* 0x000fe400078ec0ff */
[----:B------:R-:W-:Y:S02]  /*0770*/  PLOP3.LUT P0, PT, P0, P4, PT, 0x80, 0x0 ;  /* 0x000000000000781c */ /* 0x000fe40000709070 */
[----:B------:R-:W-:Y:S02]  /*0780*/  SEL R18, R18, 0x2, P5 ;  /* 0x0000000212127807 */ /* 0x000fe40002800000 */
[----:B------:R-:W-:Y:S01]  /*0790*/  P2R R102, PR, RZ, 0x1 ;  /* 0x00000001ff667803 */ /* 0x000fe20000000000 */
[----:B------:R0:W2:Y:S01]  /*07a0*/  @!UP1 SYNCS.EXCH.64 URZ, [UR6+0x88], UR4 ;  /* 0x00008804063f95b2 */ /* 0x0000a20008000100 */
[----:B------:R-:W-:Y:S01]  /*07b0*/  NOP ;  /* 0x0000000000007918 */ /* 0x000fe20000000000 */
[----:B------:R-:W-:Y:S06]  /*07c0*/  @!P3 BRA `(.L_x_3) ;  /* 0x000000000008b947 */ /* 0x000fec0003800000 */
[----:B-12---:R-:W-:Y:S01]  /*07d0*/  UCGABAR_ARV ;  /* 0x00000000000079c7 */ /* 0x006fe20008000000 */
[----:B------:R-:W-:Y:S05]  /*07e0*/  BRA `(.L_x_4) ;  /* 0x0000000000047947 */ /* 0x000fea0003800000 */
.L_x_3:
[----:B-12---:R-:W-:Y:S01]  /*07f0*/  NOP ;  /* 0x0000000000007918 */ /* 0x006fe20000000000 */
.L_x_4:
[----:B------:R-:W1:Y:S01]  /*0800*/  LDC R2, c[0x0][0x65c] ;  /* 0x00019700ff027b82 */ /* 0x000e620000000800 */
[----:B------:R-:W-:Y:S02]  /*0810*/  IMAD.U32 R10, RZ, RZ, UR8 ;  /* 0x00000008ff0a7e24 */ /* 0x000fe4000f8e00ff */
[----:B------:R-:W-:Y:S01]  /*0820*/  IMAD.MOV.U32 R11, RZ, RZ, RZ ;  /* 0x000000ffff0b7224 */ /* 0x000fe200078e00ff */
[----:B-1----:R-:W-:-:S04]  /*0830*/  ISETP.NE.AND P1, PT, R2, 0x1, PT ;  /* 0x000000010200780c */ /* 0x002fc80003f25270 */
[----:B------:R-:W-:-:S09]  /*0840*/  P2R R5, PR, RZ, 0x2 ;  /* 0x00000002ff057803 */ /* 0x000fd20000000000 */
[----:B------:R-:W1:Y:S01]  /*0850*/  @P1 LDC R17, c[0x0][0x10] ;  /* 0x00000400ff111b82 */ /* 0x000e620000000800 */
[----:B------:R-:W-:Y:S02]  /*0860*/  @P1 IMAD.MOV.U32 R5, RZ, RZ, RZ ;  /* 0x000000ffff051224 */ /* 0x000fe400078e00ff */
[----:B------:R-:W-:-:S05]  /*0870*/  @P1 IMAD.MOV.U32 R15, RZ, RZ, RZ ;  /* 0x000000ffff0f1224 */ /* 0x000fca00078e00ff */
[----:B------:R-:W2:Y:S01]  /*0880*/  @!P1 LDC R13, c[0x0][0xc] ;  /* 0x00000300ff0d9b82 */ /* 0x000ea20000000800 */
[----:B0-----:R-:W-:Y:S01]  /*0890*/  ULDC UR4, c[0x0][0xc] ;  /* 0x0000030000047ab9 */ /* 0x001fe20000000800 */
[----:B------:R-:W-:Y:S01]  /*08a0*/  ULDC UR5, c[0x0][0x10] ;  /* 0x0000040000057ab9 */ /* 0x000fe20000000800 */
[----:B------:R-:W-:Y:S01]  /*08b0*/  ULDC UR6, c[0x0][0x14] ;  /* 0x0000050000067ab9 */ /* 0x000fe20000000800 */
[----:B------:R-:W-:-:S04]  /*08c0*/  UIMAD.WIDE.U32 UR4, UR4, UR5, URZ ;  /* 0x00000005040472a5 */ /* 0x000fc8000f8e003f */
[----:B------:R-:W-:Y:S02]  /*08d0*/  UIMAD.WIDE.U32 UR36, UR4, UR6, URZ ;  /* 0x00000006042472a5 */ /* 0x000fe4000f8e003f */
[----:B------:R-:W-:-:S04]  /*08e0*/  UIMAD UR42, UR5, UR6, URZ ;  /* 0x00000006052a72a4 */ /* 0x000fc8000f8e023f */
[----:B------:R-:W-:Y:S01]  /*08f0*/  UIADD3 UR42, UR37, UR42, URZ ;  /* 0x0000002a252a7290 */ /* 0x000fe2000fffe03f */
[----:B-1----:R-:W-:-:S04]  /*0900*/  @P1 IMAD.WIDE.U32 R16, R17, UR8, R4 ;  /* 0x0000000811101c25 */ /* 0x002fc8000f8e0004 */
[----:B------:R-:W-:Y:S02]  /*0910*/  @P1 IMAD.IADD R17, R17, 0x1, R15 ;  /* 0x0000000111111824 */ /* 0x000fe400078e020f */
[----:B--2---:R-:W-:-:S04]  /*0920*/  @!P1 IMAD.WIDE.U32 R10, R4, R13, R10 ;  /* 0x0000000d040a9225 */ /* 0x004fc800078e000a */
[----:B------:R-:W-:Y:S02]  /*0930*/  @!P1 IMAD.MOV.U32 R16, RZ, RZ, R10 ;  /* 0x000000ffff109224 */ /* 0x000fe400078e000a */
[----:B------:R-:W-:Y:S01]  /*0940*/  @!P1 IMAD.MOV.U32 R17, RZ, RZ, R11 ;  /* 0x000000ffff119224 */ /* 0x000fe200078e000b */
[----:B------:R-:W-:Y:S06]  /*0950*/  @!P3 BRA `(.L_x_5) ;  /* 0x00000000000cb947 */ /* 0x000fec0003800000 */
[----:B------:R-:W-:Y:S01]  /*0960*/  UCGABAR_WAIT ;  /* 0x0000000000007dc7 */ /* 0x000fe20008000000 */
[----:B------:R-:W-:Y:S01]  /*0970*/  CCTL.IVALL ;  /* 0x00000000ff00798f */ /* 0x000fe20002000000 */
[----:B------:R-:W-:Y:S05]  /*0980*/  BRA `(.L_x_6) ;  /* 0x0000000000047947 */ /* 0x000fea0003800000 */
.L_x_5:
[----:B------:R-:W-:Y:S06]  /*0990*/  BAR.SYNC.DEFER_BLOCKING 0x0 ;  /* 0x0000000000007b1d */ /* 0x000fec0000010000 */
.L_x_6:
[----:B------:R-:W-:Y:S05]  /*09a0*/  @!P2 BRA `(.L_x_7) ;  /* 0x0000005c00a0a947 */ /* 0x000fea0003800000 */
[----:B------:R-:W-:-:S13]  /*09b0*/  ISETP.GT.U32.AND P0, PT, R8, 0x1, PT ;  /* 0x000000010800780c */ /* 0x000fda0003f04070 */
[----:B------:R-:W-:Y:S05]  /*09c0*/  @P0 EXIT ;  /* 0x000000000000094d */ /* 0x000fea0003800000 */
[----:B------:R-:W-:Y:S01]  /*09d0*/  ULDC.64 UR4, c[0x0][0x650] ;  /* 0x0001940000047ab9 */ /* 0x000fe20000000a00 */
[----:B------:R-:W-:Y:S01]  /*09e0*/  PRMT R3, RZ, 0x7610, R3 ;  /* 0x00007610ff037816 */ /* 0x000fe20000000003 */
[----:B------:R-:W-:Y:S01]  /*09f0*/  IMAD.MOV.U32 R101, RZ, RZ, -0x1 ;  /* 0xffffffffff657424 */ /* 0x000fe200078e00ff */
[----:B------:R-:W-:Y:S01]  /*0a00*/  ISETP.GE.U32.AND P0, PT, R16, UR4, PT ;  /* 0x0000000410007c0c */ /* 0x000fe2000bf06070 */
[----:B------:R-:W-:Y:S02]  /*0a10*/  IMAD.MOV.U32 R100, RZ, RZ, -0x1 ;  /* 0xffffffffff647424 */ /* 0x000fe400078e00ff */
[----:B------:R-:W-:Y:S01]  /*0a20*/  IMAD.MOV.U32 R99, RZ, RZ, -0x1 ;  /* 0xffffffffff637424 */ /* 0x000fe200078e00ff */
[----:B------:R-:W-:-:S13]  /*0a30*/  ISETP.GE.U32.AND.EX P0, PT, R17, UR5, PT, P0 ;  /* 0x0000000511007c0c */ /* 0x000fda000bf06100 */
[----:B------:R-:W-:Y:S05]  /*0a40*/  @P0 BRA `(.L_x_8) ;  /* 0x0000000400280947 */ /* 0x000fea0003800000 */
[----:B------:R-:W0:Y:S01]  /*0a50*/  LDC.64 R22, c[0x0][0x628] ;  /* 0x00018a00ff167b82 */ /* 0x000e220000000a00 */
[----:B------:R-:W-:Y:S02]  /*0a60*/  IMAD.MOV.U32 R10, RZ, RZ, R16 ;  /* 0x000000ffff0a7224 */ /* 0x000fe400078e0010 */
[----:B------:R-:W-:-:S05]  /*0a70*/  IMAD.MOV.U32 R11, RZ, RZ, R17 ;  /* 0x000000ffff0b7224 */ /* 0x000fca00078e0011 */
[----:B------:R-:W1:Y:S08]  /*0a80*/  LDC R8, c[0x0][0x630] ;  /* 0x00018c00ff087b82 */ /* 0x000e700000000800 */
[----:B------:R-:W2:Y:S01]  /*0a90*/  LDC.64 R24, c[0x0][0x620] ;  /* 0x00018800ff187b82 */ /* 0x000ea20000000a00 */
[----:B0-----:R-:W-:-:S04]  /*0aa0*/  ISETP.NE.U32.AND P0, PT, R22, RZ, PT ;  /* 0x000000ff1600720c */ /* 0x001fc80003f05070 */
[----:B------:R-:W-:-:S13]  /*0ab0*/  ISETP.NE.AND.EX P0, PT, R23, RZ, PT, P0 ;  /* 0x000000ff1700720c */ /* 0x000fda0003f05300 */
[----:B-12---:R-:W-:Y:S05]  /*0ac0*/  @!P0 BRA `(.L_x_9) ;  /* 0x0000000000288947 */ /* 0x006fea0003800000 */
[----:B------:R-:W0:Y:S02]  /*0ad0*/  LDC R3, c[0x0][0x634] ;  /* 0x00018d00ff037b82 */ /* 0x000e240000000800 */
[----:B0-----:R-:W-:-:S05]  /*0ae0*/  IADD3 R3, P0, R16, R3, RZ ;  /* 0x0000000310037210 */ /* 0x001fca0007f1e0ff */
[----:B------:R-:W-:-:S04]  /*0af0*/  IMAD.X R21, RZ, RZ, R17, P0 ;  /* 0x000000ffff157224 */ /* 0x000fc800000e0611 */
[----:B------:R-:W-:-:S04]  /*0b00*/  IMAD.WIDE.U32 R10, R21, R22, RZ ;  /* 0x00000016150a7225 */ /* 0x000fc800078e00ff */
[----:B------:R-:W-:-:S04]  /*0b10*/  IMAD.WIDE.U32 R12, P0, R3, R23, R10 ;  /* 0x00000017030c7225 */ /* 0x000fc8000780000a */
[----:B------:R-:W-:-:S04]  /*0b20*/  IMAD.WIDE.U32 R10, R3, R22, RZ ;  /* 0x00000016030a7225 */ /* 0x000fc800078e00ff */
[----:B------:R-:W-:Y:S01]  /*0b30*/  IMAD.X R15, RZ, RZ, RZ, P0 ;  /* 0x000000ffff0f7224 */ /* 0x000fe200000e06ff */
[----:B------:R-:W-:Y:S01]  /*0b40*/  IADD3 RZ, P0, R11, R12, RZ ;  /* 0x0000000c0bff7210 */ /* 0x000fe20007f1e0ff */
[----:B------:R-:W-:-:S04]  /*0b50*/  IMAD.MOV.U32 R14, RZ, RZ, R13 ;  /* 0x000000ffff0e7224 */ /* 0x000fc800078e000d */
[----:B------:R-:W-:-:S08]  /*0b60*/  IMAD.WIDE.U32.X R10, R21, R23, R14, P0 ;  /* 0x00000017150a7225 */ /* 0x000fd000000e040e */
.L_x_9:
[----:B------:R-:W0:Y:S01]  /*0b70*/  LDC.64 R28, c[0x0][0x640] ;  /* 0x00019000ff1c7b82 */ /* 0x000e220000000a00 */
[-CC-:B------:R-:W-:Y:S01]  /*0b80*/  SHF.R.U64 R99, R10, R8.reuse, R11.reuse ;  /* 0x000000080a637219 */ /* 0x180fe2000000120b */
[----:B------:R-:W-:Y:S01]  /*0b90*/  IMAD.MOV.U32 R23, RZ, RZ, 0x1 ;  /* 0x00000001ff177424 */ /* 0x000fe200078e00ff */
[----:B------:R-:W-:Y:S02]  /*0ba0*/  SHF.R.U32.HI R3, RZ, R8, R11 ;  /* 0x00000008ff037219 */ /* 0x000fe4000001160b */
[----:B------:R-:W-:-:S03]  /*0bb0*/  IADD3 R5, P0, RZ, -R99, RZ ;  /* 0x80000063ff057210 */ /* 0x000fc60007f1e0ff */
[----:B------:R-:W1:Y:S02]  /*0bc0*/  LDC R12, c[0x0][0x618] ;  /* 0x00018600ff0c7b82 */ /* 0x000e640000000800 */
[----:B------:R-:W-:Y:S02]  /*0bd0*/  IMAD.X R3, RZ, RZ, ~R3, P0 ;  /* 0x000000ffff037224 */ /* 0x000fe400000e0e03 */
[----:B------:R-:W-:-:S04]  /*0be0*/  IMAD.WIDE.U32 R10, R5, R24, R16 ;  /* 0x00000018050a7225 */ /* 0x000fc800078e0010 */
[----:B------:R-:W2:Y:S01]  /*0bf0*/  LDC R22, c[0x0][0x608] ;  /* 0x00018200ff167b82 */ /* 0x000ea20000000800 */
[----:B------:R-:W-:Y:S02]  /*0c00*/  IMAD R8, R3, R24, RZ ;  /* 0x0000001803087224 */ /* 0x000fe400078e02ff */
[----:B------:R-:W-:Y:S02]  /*0c10*/  IMAD.MOV.U32 R3, RZ, RZ, -0x1 ;  /* 0xffffffffff037424 */ /* 0x000fe400078e00ff */
[----:B------:R-:W-:-:S03]  /*0c20*/  IMAD R5, R5, R25, R8 ;  /* 0x0000001905057224 */ /* 0x000fc600078e0208 */
[----:B------:R-:W3:Y:S01]  /*0c30*/  LDC R26, c[0x0][0x658] ;  /* 0x00019600ff1a7b82 */ /* 0x000ee20000000800 */
[----:B------:R-:W-:Y:S01]  /*0c40*/  IMAD.IADD R5, R11, 0x1, R5 ;  /* 0x000000010b057824 */ /* 0x000fe200078e0205 */
[----:B0-----:R-:W-:-:S04]  /*0c50*/  ISETP.NE.U32.AND P0, PT, R28, RZ, PT ;  /* 0x000000ff1c00720c */ /* 0x001fc80003f05070 */
[----:B------:R-:W-:Y:S02]  /*0c60*/  ISETP.NE.AND.EX P0, PT, R29, RZ, PT, P0 ;  /* 0x000000ff1d00720c */ /* 0x000fe40003f05300 */
[----:B------:R-:W0:Y:S01]  /*0c70*/  LDC R24, c[0x0][0x600] ;  /* 0x00018000ff187b82 */ /* 0x000e220000000800 */
[-CC-:B-1----:R-:W-:Y:S02]  /*0c80*/  SHF.R.U64 R14, R10, R12.reuse, R5.reuse ;  /* 0x0000000c0a0e7219 */ /* 0x182fe40000001205 */
[----:B------:R-:W-:-:S05]  /*0c90*/  SHF.R.U32.HI R5, RZ, R12, R5 ;  /* 0x0000000cff057219 */ /* 0x000fca0000011605 */
[----:B------:R-:W1:Y:S01]  /*0ca0*/  LDC R15, c[0x0][0x648] ;  /* 0x00019200ff0f7b82 */ /* 0x000e620000000800 */
[-CC-:B--2---:R-:W-:Y:S02]  /*0cb0*/  SHF.R.U64 R27, R14, R22.reuse, R5.reuse ;  /* 0x000000160e1b7219 */ /* 0x184fe40000001205 */
[----:B------:R-:W-:Y:S01]  /*0cc0*/  SHF.R.U32.HI R5, RZ, R22, R5 ;  /* 0x00000016ff057219 */ /* 0x000fe20000011605 */
[----:B------:R-:W-:-:S04]  /*0cd0*/  IMAD R22, R9, R20, R4 ;  /* 0x0000001409167224 */ /* 0x000fc800078e0204 */
[----:B------:R-:W2:Y:S01]  /*0ce0*/  LDC R21, c[0x0][0x638] ;  /* 0x00018e00ff157b82 */ /* 0x000ea20000000800 */
[-CC-:B---3--:R-:W-:Y:S02]  /*0cf0*/  SHF.R.U64 R20, R27, R26.reuse, R5.reuse ;  /* 0x0000001a1b147219 */ /* 0x188fe40000001205 */
[-C--:B------:R-:W-:Y:S02]  /*0d00*/  SHF.L.U32 R3, R3, R26.reuse, RZ ;  /* 0x0000001a03037219 */ /* 0x080fe400000006ff */
[----:B------:R-:W-:Y:S01]  /*0d10*/  SHF.R.U32.HI R5, RZ, R26, R5 ;  /* 0x0000001aff057219 */ /* 0x000fe20000011605 */
[----:B------:R-:W-:Y:S01]  /*0d20*/  IMAD.MOV.U32 R4, RZ, RZ, R20 ;  /* 0x000000ffff047224 */ /* 0x000fe200078e0014 */
[----:B------:R-:W-:Y:S01]  /*0d30*/  LOP3.LUT R12, RZ, R3, RZ, 0x33, !PT ;  /* 0x00000003ff0c7212 */ /* 0x000fe200078e33ff */
[----:B------:R-:W3:Y:S01]  /*0d40*/  LDC R25, c[0x0][0x610] ;  /* 0x00018400ff197b82 */ /* 0x000ee20000000800 */
[----:B------:R-:W-:Y:S05]  /*0d50*/  @!P0 BRA `(.L_x_10) ;  /* 0x0000000000288947 */ /* 0x000fea0003800000 */
[----:B------:R-:W4:Y:S02]  /*0d60*/  LDC R3, c[0x0][0x64c] ;  /* 0x00019300ff037b82 */ /* 0x000f240000000800 */
[----:B----4-:R-:W-:-:S05]  /*0d70*/  IADD3 R3, P0, R20, R3, RZ ;  /* 0x0000000314037210 */ /* 0x010fca0007f1e0ff */
        /* <DEDUP_REMOVED lines=8> */
.L_x_10:
[----:B-1----:R-:W-:Y:S01]  /*0e00*/  SHF.R.U64 R4, R4, R15, R5 ;  /* 0x0000000f04047219 */ /* 0x002fe20000001205 */
[----:B0-----:R-:W-:Y:S01]  /*0e10*/  VIADD R5, R24, 0xffffffff ;  /* 0xffffffff18057836 */ /* 0x001fe20000000000 */
[----:B------:R-:W-:Y:S02]  /*0e20*/  SHF.L.U32 R3, R23, R26, RZ ;  /* 0x0000001a17037219 */ /* 0x000fe400000006ff */
[----:B------:R-:W-:Y:S01]  /*0e30*/  LOP3.LUT R12, R27, R12, RZ, 0xc0, !PT ;  /* 0x0000000c1b0c7212 */ /* 0x000fe200078ec0ff */
[----:B------:R-:W-:Y:S01]  /*0e40*/  IMAD.MOV R8, RZ, RZ, -R4 ;  /* 0x000000ffff087224 */ /* 0x000fe200078e0a04 */
[----:B------:R-:W-:-:S03]  /*0e50*/  SEL R7, R7, R22, !P1 ;  /* 0x0000001607077207 */ /* 0x000fc60004800000 */
[----:B------:R-:W-:Y:S01]  /*0e60*/  IMAD R12, R3, R4, R12 ;  /* 0x00000004030c7224 */ /* 0x000fe200078e020c */
[----:B------:R-:W-:Y:S01]  /*0e70*/  LOP3.LUT R4, R14, R5, RZ, 0xc0, !PT ;  /* 0x000000050e047212 */ /* 0x000fe200078ec0ff */
[----:B--2---:R-:W-:Y:S02]  /*0e80*/  IMAD R3, R8, R21, R20 ;  /* 0x0000001508037224 */ /* 0x004fe400078e0214 */
[----:B---3--:R-:W-:Y:S02]  /*0e90*/  IMAD R7, R12, R25, R7 ;  /* 0x000000190c077224 */ /* 0x008fe400078e0207 */
[----:B------:R-:W-:Y:S02]  /*0ea0*/  IMAD.MOV.U32 R5, RZ, RZ, 0x1 ;  /* 0x00000001ff057424 */ /* 0x000fe400078e00ff */
[----:B------:R-:W-:-:S03]  /*0eb0*/  IMAD R4, R3, R24, R4 ;  /* 0x0000001803047224 */ /* 0x000fc600078e0204 */
[----:B------:R-:W-:Y:S02]  /*0ec0*/  PRMT R3, R5, 0x7610, R3 ;  /* 0x0000761005037816 */ /* 0x000fe40000000003 */
[----:B------:R-:W-:Y:S02]  /*0ed0*/  SEL R100, R4, R7, !P1 ;  /* 0x0000000704647207 */ /* 0x000fe40004800000 */
[----:B------:R-:W-:-:S07]  /*0ee0*/  SEL R101, R7, R4, !P1 ;  /* 0x0000000407657207 */ /* 0x000fce0004800000 */
.L_x_8:
[----:B------:R-:W-:-:S08]  /*0ef0*/  NOP ;  /* 0x0000000000007918 */ /* 0x000fd00000000000 */
[----:B------:R-:W0:Y:S02]  /*0f00*/  USETMAXREG.TRY_ALLOC.CTAPOOL UP0, 0xe8 ;  /* 0x000000e8000079c8 */ /* 0x000e240008000600 */
[----:B0-----:R-:W-:-:S13]  /*0f10*/  PLOP3.LUT P0, PT, PT, PT, UP0, 0x80, 0x0 ;  /* 0x000000000000781c */ /* 0x001fda0003f0f008 */
[----:B------:R-:W-:Y:S05]  /*0f20*/  @!P0 BRA `(.L_x_8) ;  /* 0xfffffffc00f08947 */ /* 0x000fea000383ffff */
[----:B------:R-:W-:Y:S01]  /*0f30*/  ULDC.64 UR4, c[0x0][0x598] ;  /* 0x0001660000047ab9 */ /* 0x000fe20000000a00 */
[----:B------:R-:W-:Y:S01]  /*0f40*/  ULDC.64 UR38, c[0x0][0x208] ;  /* 0x0000820000267ab9 */ /* 0x000fe20000000a00 */
[----:B------:R-:W-:-:S04]  /*0f50*/  ISETP.NE.U32.AND P0, PT, RZ, UR4, PT ;  /* 0x00000004ff007c0c */ /* 0x000fc8000bf05070 */
[----:B------:R-:W-:-:S13]  /*0f60*/  ISETP.NE.AND.EX P0, PT, RZ, UR5, PT, P0 ;  /* 0x00000005ff007c0c */ /* 0x000fda000bf05300 */
[----:B------:R-:W-:Y:S05]  /*0f70*/  @!P0 BRA `(.L_x_11) ;  /* 0x00000000001c8947 */ /* 0x000fea0003800000 */
[----:B------:R-:W0:Y:S02]  /*0f80*/  LDC.64 R4, c[0x0][0x598] ;  /* 0x00016600ff047b82 */ /* 0x000e240000000a00 */
[----:B0-----:R-:W2:Y:S02]  /*0f90*/  LDG.E.64 R4, desc[UR38][R4.64] ;  /* 0x0000002604047981 */ /* 0x001ea4000c1e1b00 */
[----:B--2---:R-:W-:-:S04]  /*0fa0*/  ISETP.NE.U32.AND P0, PT, R4, RZ, PT ;  /* 0x000000ff0400720c */ /* 0x004fc80003f05070 */
[----:B------:R-:W-:-:S13]  /*0fb0*/  ISETP.NE.AND.EX P0, PT, R5, RZ, PT, P0 ;  /* 0x000000ff0500720c */ /* 0x000fda0003f05300 */
[----:B------:R-:W-:Y:S05]  /*0fc0*/  @!P0 BRA `(.L_x_11) ;  /* 0x0000000000088947 */ /* 0x000fea0003800000 */
[----:B------:R0:W5:Y:S01]  /*0fd0*/  LD.E R88, desc[UR38][R4.64] ;  /* 0x0000002604587980 */ /* 0x000162000c101900 */
[----:B------:R-:W-:Y:S05]  /*0fe0*/  BRA `(.L_x_12) ;  /* 0x0000000000247947 */ /* 0x000fea0003800000 */
.L_x_11:
[----:B------:R-:W-:Y:S02]  /*0ff0*/  ULDC.64 UR4, c[0x0][0x588] ;  /* 0x0001620000047ab9 */ /* 0x000fe40000000a00 */
[----:B------:R-:W-:-:S04]  /*1000*/  ISETP.NE.U32.AND P0, PT, RZ, UR4, PT ;  /* 0x00000004ff007c0c */ /* 0x000fc8000bf05070 */
[----:B------:R-:W-:-:S13]  /*1010*/  ISETP.NE.AND.EX P0, PT, RZ, UR5, PT, P0 ;  /* 0x00000005ff007c0c */ /* 0x000fda000bf05300 */
[----:B------:R-:W-:Y:S05]  /*1020*/  @!P0 BRA `(.L_x_13) ;  /* 0x00000000000c8947 */ /* 0x000fea0003800000 */
[----:B------:R-:W0:Y:S02]  /*1030*/  LDC.64 R88, c[0x0][0x588] ;  /* 0x00016200ff587b82 */ /* 0x000e240000000a00 */
[----:B0-----:R1:W5:Y:S01]  /*1040*/  LDG.E R88, desc[UR38][R88.64] ;  /* 0x0000002658587981 */ /* 0x001362000c1e1900 */
[----:B------:R-:W-:Y:S05]  /*1050*/  BRA `(.L_x_12) ;  /* 0x0000000000087947 */ /* 0x000fea0003800000 */
.L_x_13:
[----:B------:R-:W-:Y:S02]  /*1060*/  ULDC UR4, c[0x0][0x580] ;  /* 0x0001600000047ab9 */ /* 0x000fe40000000800 */
[----:B------:R-:W-:-:S07]  /*1070*/  IMAD.U32 R88, RZ, RZ, UR4 ;  /* 0x00000004ff587e24 */ /* 0x000fce000f8e00ff */
.L_x_12:
[----:B------:R-:W-:Y:S02]  /*1080*/  ULDC.64 UR4, c[0x0][0x5a0] ;  /* 0x0001680000047ab9 */ /* 0x000fe40000000a00 */
[----:B------:R-:W-:-:S04]  /*1090*/  ISETP.NE.U32.AND P0, PT, RZ, UR4, PT ;  /* 0x00000004ff007c0c */ /* 0x000fc8000bf05070 */
[----:B------:R-:W-:-:S13]  /*10a0*/  ISETP.NE.AND.EX P0, PT, RZ, UR5, PT, P0 ;  /* 0x00000005ff007c0c */ /* 0x000fda000bf05300 */
[----:B------:R-:W-:Y:S05]  /*10b0*/  @!P0 BRA `(.L_x_14) ;  /* 0x00000000001c8947 */ /* 0x000fea0003800000 */
[----:B0-----:R-:W0:Y:S02]  /*10c0*/  LDC.64 R4, c[0x0][0x5a0] ;  /* 0x00016800ff047b82 */ /* 0x001e240000000a00 */
[----:B0-----:R-:W2:Y:S02]  /*10d0*/  LDG.E.64 R4, desc[UR38][R4.64] ;  /* 0x0000002604047981 */ /* 0x001ea4000c1e1b00 */
[----:B--2---:R-:W-:-:S04]  /*10e0*/  ISETP.NE.U32.AND P0, PT, R4, RZ, PT ;  /* 0x000000ff0400720c */ /* 0x004fc80003f05070 */
[----:B------:R-:W-:-:S13]  /*10f0*/  ISETP.NE.AND.EX P0, PT, R5, RZ, PT, P0 ;  /* 0x000000ff0500720c */ /* 0x000fda0003f05300 */
[----:B------:R-:W-:Y:S05]  /*1100*/  @!P0 BRA `(.L_x_14) ;  /* 0x0000000000088947 */ /* 0x000fea0003800000 */
[----:B-1----:R0:W5:Y:S01]  /*1110*/  LD.E R89, desc[UR38][R4.64] ;  /* 0x0000002604597980 */ /* 0x002162000c101900 */
[----:B------:R-:W-:Y:S05]  /*1120*/  BRA `(.L_x_15) ;  /* 0x0000000000247947 */ /* 0x000fea0003800000 */
.L_x_14:
[----:B------:R-:W-:Y:S02]  /*1130*/  ULDC.64 UR4, c[0x0][0x590] ;  /* 0x0001640000047ab9 */ /* 0x000fe40000000a00 */
[----:B------:R-:W-:-:S04]  /*1140*/  ISETP.NE.U32.AND P0, PT, RZ, UR4, PT ;  /* 0x00000004ff007c0c */ /* 0x000fc8000bf05070 */
[----:B------:R-:W-:-:S13]  /*1150*/  ISETP.NE.AND.EX P0, PT, RZ, UR5, PT, P0 ;  /* 0x00000005ff007c0c */ /* 0x000fda000bf05300 */
[----:B------:R-:W-:Y:S05]  /*1160*/  @!P0 BRA `(.L_x_16) ;  /* 0x00000000000c8947 */ /* 0x000fea0003800000 */
[----:B0-----:R-:W1:Y:S02]  /*1170*/  LDC.64 R4, c[0x0][0x590] ;  /* 0x00016400ff047b82 */ /* 0x001e640000000a00 */
[----:B-1----:R1:W5:Y:S01]  /*1180*/  LDG.E R89, desc[UR38][R4.64] ;  /* 0x0000002604597981 */ /* 0x002362000c1e1900 */
[----:B------:R-:W-:Y:S05]  /*1190*/  BRA `(.L_x_15) ;  /* 0x0000000000087947 */ /* 0x000fea0003800000 */
.L_x_16:
[----:B------:R-:W-:Y:S02]  /*11a0*/  ULDC UR4, c[0x0][0x584] ;  /* 0x0001610000047ab9 */ /* 0x000fe40000000800 */
[----:B-1----:R-:W-:-:S07]  /*11b0*/  IMAD.U32 R89, RZ, RZ, UR4 ;  /* 0x00000004ff597e24 */ /* 0x002fce000f8e00ff */
.L_x_15:
[----:B------:R-:W-:-:S13]  /*11c0*/  LOP3.LUT P0, RZ, R3, 0xff, RZ, 0xc0, !PT ;  /* 0x000000ff03ff7812 */ /* 0x000fda000780c0ff */
[----:B------:R-:W-:Y:S05]  /*11d0*/  @!P0 EXIT ;  /* 0x000000000000894d */ /* 0x000fea0003800000 */
[----:B------:R-:W2:Y:S01]  /*11e0*/  LDC R92, c[0x0][0x658] ;  /* 0x00019600ff5c7b82 */ /* 0x000ea20000000800 */
[----:B------:R-:W-:Y:S01]  /*11f0*/  ULDC.64 UR6, c[0x0][0x288] ;  /* 0x0000a20000067ab9 */ /* 0x000fe20000000a00 */
[----:B------:R-:W-:Y:S01]  /*1200*/  LOP3.LUT R6, R6, 0x1, RZ, 0xc0, !PT ;  /* 0x0000000106067812 */ /* 0x000fe200078ec0ff */
[----:B------:R-:W-:Y:S01]  /*1210*/  UIADD3 UR4, UR7, 0x1f, URZ ;  /* 0x0000001f07047890 */ /* 0x000fe2000fffe03f */
[----:B------:R-:W-:Y:S01]  /*1220*/  SHF.R.U32.HI R3, RZ, 0x2, R94 ;  /* 0x00000002ff037819 */ /* 0x000fe2000001165e */
[----:B01----:R-:W-:Y:S01]  /*1230*/  IMAD.MOV.U32 R5, RZ, RZ, -0x1 ;  /* 0xffffffffff057424 */ /* 0x003fe200078e00ff */
[----:B------:R-:W-:Y:S01]  /*1240*/  SHF.R.U32.HI R0, RZ, 0x1, R0 ;  /* 0x00000001ff007819 */ /* 0x000fe20000011600 */
[----:B------:R-:W-:Y:S01]  /*1250*/  USHF.R.S32.HI UR5, URZ, 0x1f, UR4 ;  /* 0x0000001f3f057899 */ /* 0x000fe20008011404 */
[----:B------:R-:W0:Y:S01]  /*1260*/  LDC.64 R90, c[0x0][0x5c8] ;  /* 0x00017200ff5a7b82 */ /* 0x000e220000000a00 */
[----:B------:R-:W-:Y:S01]  /*1270*/  IMAD.SHL.U32 R22, R6, 0x40, RZ ;  /* 0x0000004006167824 */ /* 0x000fe200078e00ff */
[----:B------:R-:W-:Y:S01]  /*1280*/  LOP3.LUT R3, R3, 0x7, RZ, 0xc0, !PT ;  /* 0x0000000703037812 */ /* 0x000fe200078ec0ff */
[----:B------:R-:W-:Y:S01]  /*1290*/  ULEA.HI UR5, UR5, UR4, URZ, 0x5 ;  /* 0x0000000405057291 */ /* 0x000fe2000f8f283f */
[----:B------:R-:W-:Y:S01]  /*12a0*/  LOP3.LUT R0, R0, 0x30, RZ, 0xc0, !PT ;  /* 0x0000003000007812 */ /* 0x000fe200078ec0ff */
[----:B------:R-:W-:Y:S01]  /*12b0*/  IMAD.MOV.U32 R7, RZ, RZ, 0x1 ;  /* 0x00000001ff077424 */ /* 0x000fe200078e00ff */
[--C-:B------:R-:W-:Y:S01]  /*12c0*/  LOP3.LUT R22, R22, 0x40, R3.reuse, 0xe2, !PT ;  /* 0x0000004016167812 */ /* 0x100fe200078ee203 */
[----:B------:R-:W-:Y:S01]  /*12d0*/  USHF.R.S32.HI UR43, URZ, 0x5, UR5 ;  /* 0x000000053f2b7899 */ /* 0x000fe20008011405 */
[----:B------:R-:W1:Y:S01]  /*12e0*/  LDC R96, c[0x0][0x600] ;  /* 0x00018000ff607b82 */ /* 0x000e620000000800 */
[----:B------:R-:W-:Y:S01]  /*12f0*/  IADD3 R3, RZ, -R0, -R3 ;  /* 0x80000000ff037210 */ /* 0x000fe20007ffe803 */
[----:B------:R-:W-:Y:S01]  /*1300*/  IMAD.U32 R4, RZ, RZ, UR6 ;  /* 0x00000006ff047e24 */ /* 0x000fe2000f8e00ff */
[C---:B------:R-:W-:Y:S01]  /*1310*/  LOP3.LUT R93, R94.reuse, 0x3, RZ, 0xc0, !PT ;  /* 0x000000035e5d7812 */ /* 0x040fe200078ec0ff */
[----:B------:R-:W-:Y:S01]  /*1320*/  UISETP.LT.AND UP0, UPT, UR43, 0x1, UPT ;  /* 0x000000012b00788c */ /* 0x000fe2000bf01270 */
[----:B------:R-:W-:Y:S01]  /*1330*/  LOP3.LUT R95, R94, 0x80, RZ, 0xc0, !PT ;  /* 0x000000805e5f7812 */ /* 0x000fe200078ec0ff */
[----:B------:R-:W-:Y:S01]  /*1340*/  IMAD R3, R6, -0x40, R3 ;  /* 0xffffffc006037824 */ /* 0x000fe200078e0203 */
[----:B------:R-:W-:Y:S01]  /*1350*/  ULDC UR4, c[0x0][0x284] ;  /* 0x0000a10000047ab9 */ /* 0x000fe20000000800 */
[----:B--2---:R-:W-:Y:S01]  /*1360*/  SHF.L.U32 R5, R5, R92, RZ ;  /* 0x0000005c05057219 */ /* 0x004fe200000006ff */
[----:B------:R-:W-:Y:S01]  /*1370*/  USEL UR44, UR43, 0x1, UP0 ;  /* 0x000000012b2c7887 */ /* 0x000fe20008000000 */
[----:B------:R-:W-:Y:S01]  /*1380*/  IMAD R93, R93, -0x2, R4 ;  /* 0xfffffffe5d5d7824 */ /* 0x000fe200078e0204 */
[----:B------:R-:W-:Y:S01]  /*1390*/  LOP3.LUT R22, R22, R0, RZ, 0xfc, !PT ;  /* 0x0000000016167212 */ /* 0x000fe200078efcff */
[----:B------:R-:W-:Y:S01]  /*13a0*/  IMAD.SHL.U32 R94, R94, 0x2, RZ ;  /* 0x000000025e5e7824 */ /* 0x000fe200078e00ff */
[----:B------:R-:W-:Y:S01]  /*13b0*/  SHF.L.U32 R92, R7, R92, RZ ;  /* 0x0000005c075c7219 */ /* 0x000fe200000006ff */
[----:B------:R-:W-:Y:S01]  /*13c0*/  VIADD R98, R3, UR4 ;  /* 0x0000000403627c36 */ /* 0x000fe20008000000 */
[----:B------:R-:W-:Y:S01]  /*13d0*/  LOP3.LUT R103, R18, 0x1, RZ, 0xfc, !PT ;  /* 0x0000000112677812 */ /* 0x000fe200078efcff */
[----:B------:R-:W-:Y:S01]  /*13e0*/  IMAD.MOV.U32 R23, RZ, RZ, RZ ;  /* 0x000000ffff177224 */ /* 0x000fe200078e00ff */
[C---:B0-----:R-:W-:Y:S01]  /*13f0*/  SHF.L.U64.HI R91, R90.reuse, 0x3, R91 ;  /* 0x000000035a5b7819 */ /* 0x041fe2000001025b */
[----:B------:R-:W-:Y:S01]  /*1400*/  IMAD.SHL.U32 R90, R90, 0x8, RZ ;  /* 0x000000085a5a7824 */ /* 0x000fe200078e00ff */
[----:B------:R-:W-:Y:S01]  /*1410*/  SHF.R.U32.HI R95, RZ, 0x7, R95 ;  /* 0x00000007ff5f7819 */ /* 0x000fe2000001165f */
[----:B------:R-:W-:Y:S01]  /*1420*/  UIADD3 UR44, UR43, -UR44, URZ ;  /* 0x8000002c2b2c7290 */ /* 0x000fe2000fffe03f */
[----:B------:R-:W-:Y:S01]  /*1430*/  LOP3.LUT R97, RZ, R5, RZ, 0x33, !PT ;  /* 0x00000005ff617212 */ /* 0x000fe200078e33ff */
[----:B------:R-:W-:Y:S01]  /*1440*/  UMOV UR40, URZ ;  /* 0x0000003f00287c82 */ /* 0x000fe20008000000 */
[----:B------:R-:W-:Y:S01]  /*1450*/  UMOV UR41, URZ ;  /* 0x0000003f00297c82 */ /* 0x000fe20008000000 */
[----:B-1----:R-:W-:-:S08]  /*1460*/  VIADD R96, R96, 0xffffffff ;  /* 0xffffffff60607836 */ /* 0x002fd00000000000 */
.L_x_164:
[----:B0-----:R-:W0:Y:S01]  /*1470*/  SHFL.IDX PT, R0, R95, RZ, 0x1f ;  /* 0x00001fff5f007589 */ /* 0x001e2200000e0000 */
[----:B-1----:R-:W1:Y:S01]  /*1480*/  S2UR UR7, SR_CgaCtaId ;  /* 0x00000000000779c3 */ /* 0x002e620000008800 */
[----:B------:R-:W-:Y:S01]  /*1490*/  UMOV UR6, 0x400 ;  /* 0x0000040000067882 */ /* 0x000fe20000000000 */
[----:B0-----:R-:W-:Y:S01]  /*14a0*/  R2UR UR4, R0 ;  /* 0x00000000000472ca */ /* 0x001fe200000e0000 */
[----:B-1----:R-:W-:-:S12]  /*14b0*/  ULEA UR6, UR7, UR6, 0x18 ;  /* 0x0000000607067291 */ /* 0x002fd8000f8ec03f */
[----:B------:R-:W-:-:S04]  /*14c0*/  ULEA.HI UR5, UR4, UR4, URZ, 0x1 ;  /* 0x0000000404057291 */ /* 0x000fc8000f8f083f */
[----:B------:R-:W-:-:S04]  /*14d0*/  ULOP3.LUT UR5, UR5, 0x7fffe, URZ, 0xc0, !UPT ;  /* 0x0007fffe05057892 */ /* 0x000fc8000f8ec03f */
[----:B------:R-:W-:-:S03]  /*14e0*/  UIADD3 UR5, UR4, -UR5, URZ ;  /* 0x8000000504057290 */ /* 0x000fc6000fffe03f */
[----:B------:R-:W-:Y:S01]  /*14f0*/  ULDC UR4, c[0x0][0x28c] ;  /* 0x0000a30000047ab9 */ /* 0x000fe20000000800 */
[----:B------:R-:W-:Y:S01]  /*1500*/  ULEA UR5, UR5, UR6, 0xd ;  /* 0x0000000605057291 */ /* 0x000fe2000f8e683f */
[----:B------:R-:W-:-:S03]  /*1510*/  ISETP.LT.AND P0, PT, RZ, UR4, PT ;  /* 0x00000004ff007c0c */ /* 0x000fc6000bf01270 */
[----:B------:R-:W-:-:S04]  /*1520*/  UIADD3 UR5, UR5, 0x180, URZ ;  /* 0x0000018005057890 */ /* 0x000fc8000fffe03f */
[----:B------:R-:W-:-:S04]  /*1530*/  USHF.R.U32.HI UR5, URZ, 0x4, UR5 ;  /* 0x000000043f057899 */ /* 0x000fc80008011605 */
[----:B------:R-:W-:-:S04]  /*1540*/  ULOP3.LUT UR5, UR5, 0x3fff, URZ, 0xc0, !UPT ;  /* 0x00003fff05057892 */ /* 0x000fc8000f8ec03f */
[----:B------:R-:W-:Y:S01]  /*1550*/  ULOP3.LUT UR45, UR5, 0x10000, URZ, 0xfc, !UPT ;  /* 0x00010000052d7892 */ /* 0x000fe2000f8efc3f */
[----:B---345:R-:W-:Y:S11]  /*1560*/  @P0 BRA `(.L_x_17) ;  /* 0x0000000000400947 */ /* 0x038ff60003800000 */
[----:B------:R-:W-:Y:S01]  /*1570*/  MOV R0, 0x0 ;  /* 0x0000000000007802 */ /* 0x000fe20000000f00 */
[----:B------:R-:W-:Y:S01]  /*1580*/  ULDC.64 UR4, c[0x4][0x68] ;  /* 0x01001a0000047ab9 */ /* 0x000fe20000000a00 */
[----:B------:R-:W-:Y:S01]  /*1590*/  ULDC.64 UR6, c[0x4][0x8] ;  /* 0x0100020000067ab9 */ /* 0x000fe20000000a00 */
[----:B------:R-:W-:Y:S01]  /*15a0*/  IMAD.U32 R4, RZ, RZ, UR4 ;  /* 0x00000004ff047e24 */ /* 0x000fe2000f8e00ff */
[----:B------:R0:W1:Y:S01]  /*15b0*/  LDC.64 R14, c[0x4][R0] ;  /* 0x01000000000e7b82 */ /* 0x0000620000000a00 */
[----:B------:R-:W-:Y:S01]  /*15c0*/  IMAD.U32 R5, RZ, RZ, UR5 ;  /* 0x00000005ff057e24 */ /* 0x000fe2000f8e00ff */
[----:B------:R-:W-:Y:S01]  /*15d0*/  ULDC.64 UR4, c[0x4][0x70] ;  /* 0x01001c0000047ab9 */ /* 0x000fe20000000a00 */
[----:B------:R-:W-:Y:S02]  /*15e0*/  IMAD.U32 R10, RZ, RZ, UR6 ;  /* 0x00000006ff0a7e24 */ /* 0x000fe4000f8e00ff */
[----:B------:R-:W-:Y:S02]  /*15f0*/  IMAD.U32 R6, RZ, RZ, UR4 ;  /* 0x00000004ff067e24 */ /* 0x000fe4000f8e00ff */
[----:B------:R-:W-:-:S02]  /*1600*/  IMAD.U32 R7, RZ, RZ, UR5 ;  /* 0x00000005ff077e24 */ /* 0x000fc4000f8e00ff */
[----:B------:R-:W-:Y:S02]  /*1610*/  IMAD.U32 R11, RZ, RZ, UR7 ;  /* 0x00000007ff0b7e24 */ /* 0x000fe4000f8e00ff */
[----:B------:R-:W-:Y:S02]  /*1620*/  IMAD.MOV.U32 R8, RZ, RZ, 0x1e1 ;  /* 0x000001e1ff087424 */ /* 0x000fe400078e00ff */
[----:B------:R-:W-:Y:S02]  /*1630*/  IMAD.MOV.U32 R12, RZ, RZ, 0x1 ;  /* 0x00000001ff0c7424 */ /* 0x000fe400078e00ff */
[----:B0-----:R-:W-:-:S07]  /*1640*/  IMAD.MOV.U32 R13, RZ, RZ, RZ ;  /* 0x000000ffff0d7224 */ /* 0x001fce00078e00ff */
[----:B------:R-:W-:-:S07]  /*1650*/  LEPC R20, `(.L_x_17) ;  /* 0x000000001014794e */ /* 0x000fce0000000000 */
[----:B-1---5:R-:W-:Y:S05]  /*1660*/  CALL.ABS.NOINC R14 ;  /* 0x000000000e007343 */ /* 0x022fea0003c00000 */
.L_x_17:
[----:B------:R-:W-:-:S13]  /*1670*/  ISETP.NE.AND P0, PT, R103, 0x3, PT ;  /* 0x000000036700780c */ /* 0x000fda0003f05270 */
[----:B------:R-:W-:Y:S05]  /*1680*/  @!P0 BRA `(.L_x_18) ;  /* 0x0000000000048947 */ /* 0x000fea0003800000 */
[----:B------:R-:W-:Y:S01]  /*1690*/  BPT.TRAP 0x1 ;  /* 0x000000040000795c */ /* 0x000fe20000300000 */
.L_x_18:
[----:B------:R-:W0:Y:S01]  /*16a0*/  S2UR UR5, SR_CgaCtaId ;  /* 0x00000000000579c3 */ /* 0x000e220000008800 */
[----:B------:R-:W-:Y:S01]  /*16b0*/  UMOV UR4, 0x400 ;  /* 0x0000040000047882 */ /* 0x000fe20000000000 */
[----:B------:R-:W-:Y:S02]  /*16c0*/  IMAD.U32 R0, RZ, RZ, UR40 ;  /* 0x00000028ff007e24 */ /* 0x000fe4000f8e00ff */
[----:B------:R-:W-:-:S03]  /*16d0*/  IMAD.U32 R3, RZ, RZ, UR41 ;  /* 0x00000029ff037e24 */ /* 0x000fc6000f8e00ff */
[----:B------:R-:W-:Y:S01]  /*16e0*/  SHF.L.U32 R0, R0, 0x1f, RZ ;  /* 0x0000001f00007819 */ /* 0x000fe200000006ff */
[----:B0-----:R-:W-:-:S06]  /*16f0*/  ULEA UR4, UR5, UR4, 0x18 ;  /* 0x0000000405047291 */ /* 0x001fcc000f8ec03f */
[----:B------:R-:W-:-:S04]  /*1700*/  IMAD.U32 R6, RZ, RZ, UR4 ;  /* 0x00000004ff067e24 */ /* 0x000fc8000f8e00ff */
[----:B------:R-:W-:-:S04]  /*1710*/  IMAD R3, R3, 0x8, R6 ;  /* 0x0000000803037824 */ /* 0x000fc800078e0206 */
[----:B------:R0:W1:Y:S01]  /*1720*/  SYNCS.PHASECHK.TRANS64.TRYWAIT P1, [R3+URZ], R0 ;  /* 0x00000000030075a7 */ /* 0x000062000802017f */
[----:B------:R-:W-:Y:S05]  /*1730*/  @!P0 BRA `(.L_x_19) ;  /* 0x0000000000048947 */ /* 0x000fea0003800000 */
[----:B------:R-:W-:Y:S01]  /*1740*/  BPT.TRAP 0x1 ;  /* 0x000000040000795c */ /* 0x000fe20000300000 */
.L_x_19:
[----:B------:R-:W-:-:S05]  /*1750*/  IMAD.U32 R4, RZ, RZ, UR44 ;  /* 0x0000002cff047e24 */ /* 0x000fca000f8e00ff */
[----:B------:R-:W-:Y:S01]  /*1760*/  ISETP.GE.AND P2, PT, R4, 0x1, PT ;  /* 0x000000010400780c */ /* 0x000fe20003f46270 */
[----:B-1----:R-:W-:-:S12]  /*1770*/  @P1 BRA `(.L_x_20) ;  /* 0x0000000000081947 */ /* 0x002fd80003800000 */
[----:B------:R-:W1:Y:S02]  /*1780*/  SYNCS.PHASECHK.TRANS64.TRYWAIT P1, [R3+URZ], R0 ;  /* 0x00000000030075a7 */ /* 0x000e64000802017f */
[----:B-1----:R-:W-:Y:S05]  /*1790*/  @!P1 BRA `(.L_x_21) ;  /* 0x0000006400e49947 */ /* 0x002fea0003800000 */
.L_x_20:
[----:B------:R-:W-:Y:S05]  /*17a0*/  WARPSYNC.ALL ;  /* 0x0000000000007948 */ /* 0x000fea0003800000 */
[----:B------:R-:W-:Y:S01]  /*17b0*/  R2UR UR4, R6 ;  /* 0x00000000060472ca */ /* 0x000fe200000e0000 */
[----:B------:R-:W-:Y:S01]  /*17c0*/  ULEA UR5, UR41, UR45, 0xa ;  /* 0x0000002d29057291 */ /* 0x000fe2000f8e503f */
[----:B------:R-:W-:Y:S01]  /*17d0*/  WARPGROUP.ARRIVE ;  /* 0x00000000000079c5 */ /* 0x000fe20000000000 */
[----:B------:R-:W-:Y:S01]  /*17e0*/  UMOV UR9, 0x40000040 ;  /* 0x4000004000097882 */ /* 0x000fe20000000000 */
[----:B------:R-:W-:-:S04]  /*17f0*/  UMOV UR11, 0x40000040 ;  /* 0x40000040000b7882 */ /* 0x000fc80000000000 */
[----:B------:R-:W-:-:S05]  /*1800*/  UMOV UR8, UR5 ;  /* 0x0000000500087c82 */ /* 0x000fca0008000000 */
[----:B------:R-:W-:-:S04]  /*1810*/  UIADD3 UR4, UR4, 0x1c180, URZ ;  /* 0x0001c18004047890 */ /* 0x000fc8000fffe03f */
[----:B------:R-:W-:-:S04]  /*1820*/  USHF.R.U32.HI UR4, URZ, 0x4, UR4 ;  /* 0x000000043f047899 */ /* 0x000fc80008011604 */
[----:B------:R-:W-:-:S04]  /*1830*/  ULOP3.LUT UR4, UR4, 0x3fff, URZ, 0xc0, !UPT ;  /* 0x00003fff04047892 */ /* 0x000fc8000f8ec03f */
[----:B------:R-:W-:-:S04]  /*1840*/  ULOP3.LUT UR4, UR4, 0x10000, URZ, 0xfc, !UPT ;  /* 0x0001000004047892 */ /* 0x000fc8000f8efc3f */
[----:B------:R-:W-:-:S07]  /*1850*/  ULEA UR6, UR41, UR4, 0xa ;  /* 0x0000000429067291 */ /* 0x000fce000f8e503f */
[----:B------:R-:W-:Y:S02]  /*1860*/  UMOV UR10, UR6 ;  /* 0x00000006000a7c82 */ /* 0x000fe40008000000 */
[----:B------:R-:W-:Y:S01]  /*1870*/  HGMMA.64x128x8.F32.TF32 R24, gdesc[UR8], RZ, !UPT, gsb0 ;  /* 0x05e00000081879f0 */ /* 0x000fe2000c0028ff */
[----:B------:R-:W-:Y:S02]  /*1880*/  UIADD3 UR8, UR5, 0x2, URZ ;  /* 0x0000000205087890 */ /* 0x000fe4000fffe03f */
[----:B------:R-:W-:Y:S01]  /*1890*/  UIADD3 UR10, UR6, 0x2, URZ ;  /* 0x00000002060a7890 */ /* 0x000fe2000fffe03f */
[----:B------:R-:W-:Y:S01]  /*18a0*/  UMOV UR9, 0x40000040 ;  /* 0x4000004000097882 */ /* 0x000fe20000000000 */
[----:B------:R-:W-:Y:S01]  /*18b0*/  UMOV UR11, 0x40000040 ;  /* 0x40000040000b7882 */ /* 0x000fe20000000000 */
[----:B------:R-:W-:Y:S02]  /*18c0*/  WARPGROUP.DEPBAR.LE gsb0, 0x0 ;  /* 0x00008000000079c5 */ /* 0x000fe40000010000 */
[----:B------:R-:W-:-:S06]  /*18d0*/  WARPGROUP.ARRIVE ;  /* 0x00000000000079c5 */ /* 0x000fcc0000000000 */
[----:B------:R-:W-:Y:S01]  /*18e0*/  HGMMA.64x128x8.F32.TF32 R24, gdesc[UR8], R24, gsb0 ;  /* 0x05e00000081879f0 */ /* 0x000fe20008002818 */
        /* <DEDUP_REMOVED lines=13> */
[----:B------:R-:W-:Y:S03]  /*19c0*/  HGMMA.64x128x8.F32.TF32 R24, gdesc[UR8], R24, gsb0 ;  /* 0x05e00000081879f0 */ /* 0x000fe60008002818 */
[----:B------:R-:W-:Y:S02]  /*19d0*/  WARPGROUP.DEPBAR.LE gsb0, 0x0 ;  /* 0x00008000000079c5 */ /* 0x000fe40000010000 */
[----:B------:R-:W-:Y:S05]  /*19e0*/  @!P2 BRA `(.L_x_22) ;  /* 0x000000040028a947 */ /* 0x000fea0003800000 */
[----:B------:R-:W-:Y:S01]  /*19f0*/  UIADD3 UR5, UR41, 0x1, URZ ;  /* 0x0000000129057890 */ /* 0x000fe2000fffe03f */
[----:B01----:R-:W-:Y:S02]  /*1a00*/  IMAD.U32 R0, RZ, RZ, UR44 ;  /* 0x0000002cff007e24 */ /* 0x003fe4000f8e00ff */
[----:B------:R-:W-:Y:S01]  /*1a10*/  IMAD.U32 R3, RZ, RZ, UR41 ;  /* 0x00000029ff037e24 */ /* 0x000fe2000f8e00ff */
[----:B------:R-:W-:-:S04]  /*1a20*/  UISETP.NE.AND UP0, UPT, UR5, 0x7, UPT ;  /* 0x000000070500788c */ /* 0x000fc8000bf05270 */
[----:B------:R-:W-:Y:S02]  /*1a30*/  USEL UR6, URZ, 0x1, UP0 ;  /* 0x000000013f067887 */ /* 0x000fe40008000000 */
[----:B------:R-:W-:Y:S02]  /*1a40*/  USEL UR5, UR5, URZ, UP0 ;  /* 0x0000003f05057287 */ /* 0x000fe40008000000 */
[----:B------:R-:W-:-:S06]  /*1a50*/  ULOP3.LUT UR6, UR40, UR6, URZ, 0x3c, !UPT ;  /* 0x0000000628067292 */ /* 0x000fcc000f8e3c3f */
[----:B------:R-:W-:-:S07]  /*1a60*/  IMAD.U32 R7, RZ, RZ, UR6 ;  /* 0x00000006ff077e24 */ /* 0x000fce000f8e00ff */
.L_x_29:
[----:B------:R-:W-:Y:S05]  /*1a70*/  @!P0 BRA `(.L_x_23) ;  /* 0x0000000000048947 */ /* 0x000fea0003800000 */
[----:B------:R-:W-:Y:S01]  /*1a80*/  BPT.TRAP 0x1 ;  /* 0x000000040000795c */ /* 0x000fe20000300000 */
.L_x_23:
[----:B------:R-:W0:Y:S01]  /*1a90*/  S2UR UR7, SR_CgaCtaId ;  /* 0x00000000000779c3 */ /* 0x000e220000008800 */
[----:B------:R-:W-:Y:S01]  /*1aa0*/  UMOV UR6, 0x400 ;  /* 0x0000040000067882 */ /* 0x000fe20000000000 */
[----:B------:R-:W-:Y:S01]  /*1ab0*/  IMAD.U32 R5, RZ, RZ, UR5 ;  /* 0x00000005ff057e24 */ /* 0x000fe2000f8e00ff */
[----:B------:R-:W-:Y:S01]  /*1ac0*/  SHF.L.U32 R4, R7, 0x1f, RZ ;  /* 0x0000001f07047819 */ /* 0x000fe200000006ff */
[----:B0-----:R-:W-:-:S06]  /*1ad0*/  ULEA UR6, UR7, UR6, 0x18 ;  /* 0x0000000607067291 */ /* 0x001fcc000f8ec03f */
[----:B------:R-:W-:-:S04]  /*1ae0*/  IMAD.U32 R6, RZ, RZ, UR6 ;  /* 0x00000006ff067e24 */ /* 0x000fc8000f8e00ff */
[----:B------:R-:W-:-:S04]  /*1af0*/  IMAD R5, R5, 0x8, R6 ;  /* 0x0000000805057824 */ /* 0x000fc800078e0206 */
[----:B------:R0:W1:Y:S01]  /*1b00*/  SYNCS.PHASECHK.TRANS64.TRYWAIT P1, [R5+URZ], R4 ;  /* 0x00000004050075a7 */ /* 0x000062000802017f */
[----:B------:R-:W-:Y:S05]  /*1b10*/  @!P0 BRA `(.L_x_24) ;  /* 0x0000000000048947 */ /* 0x000fea0003800000 */
[----:B------:R-:W-:Y:S01]  /*1b20*/  BPT.TRAP 0x1 ;  /* 0x000000040000795c */ /* 0x000fe20000300000 */
.L_x_24:
[----:B-1----:R-:W-:Y:S05]  /*1b30*/  @P1 BRA `(.L_x_25) ;  /* 0x0000000000081947 */ /* 0x002fea0003800000 */
[----:B------:R-:W1:Y:S02]  /*1b40*/  SYNCS.PHASECHK.TRANS64.TRYWAIT P1, [R5+URZ], R4 ;  /* 0x00000004050075a7 */ /* 0x000e64000802017f */
[----:B-1----:R-:W-:Y:S05]  /*1b50*/  @!P1 BRA `(.L_x_26) ;  /* 0x0000006400089947 */ /* 0x002fea0003800000 */
.L_x_25:
[----:B------:R-:W-:Y:S01]  /*1b60*/  ULEA UR6, UR5, UR45, 0xa ;  /* 0x0000002d05067291 */ /* 0x000fe2000f8e503f */
[----:B------:R-:W-:Y:S01]  /*1b70*/  WARPGROUP.ARRIVE ;  /* 0x00000000000079c5 */ /* 0x000fe20000000000 */
[----:B------:R-:W-:Y:S01]  /*1b80*/  ULEA UR7, UR5, UR4, 0xa ;  /* 0x0000000405077291 */ /* 0x000fe2000f8e503f */
[----:B------:R-:W-:Y:S01]  /*1b90*/  UMOV UR9, 0x40000040 ;  /* 0x4000004000097882 */ /* 0x000fe20000000000 */
[----:B------:R-:W-:-:S03]  /*1ba0*/  UMOV UR11, 0x40000040 ;  /* 0x40000040000b7882 */ /* 0x000fc60000000000 */
[----:B------:R-:W-:Y:S02]  /*1bb0*/  UMOV UR8, UR6 ;  /* 0x0000000600087c82 */ /* 0x000fe40008000000 */
[----:B------:R-:W-:Y:S02]  /*1bc0*/  UMOV UR10, UR7 ;  /* 0x00000007000a7c82 */ /* 0x000fe40008000000 */
[----:B------:R-:W-:Y:S01]  /*1bd0*/  HGMMA.64x128x8.F32.TF32 R24, gdesc[UR8], R24, gsb0 ;  /* 0x05e00000081879f0 */ /* 0x000fe20008002818 */
[----:B------:R-:W-:Y:S02]  /*1be0*/  UIADD3 UR8, UR6, 0x2, URZ ;  /* 0x0000000206087890 */ /* 0x000fe4000fffe03f */
[----:B------:R-:W-:Y:S01]  /*1bf0*/  UIADD3 UR10, UR7, 0x2, URZ ;  /* 0x00000002070a7890 */ /* 0x000fe2000fffe03f */
[----:B------:R-:W-:Y:S01]  /*1c00*/  UMOV UR9, 0x40000040 ;  /* 0x4000004000097882 */ /* 0x000fe20000000000 */
[----:B------:R-:W-:Y:S01]  /*1c10*/  UMOV UR11, 0x40000040 ;  /* 0x40000040000b7882 */ /* 0x000fe20000000000 */
[----:B------:R-:W-:-:S02]  /*1c20*/  WARPGROUP.DEPBAR.LE gsb0, 0x0 ;  /* 0x00008000000079c5 */ /* 0x000fc40000010000 */
        /* <DEDUP_REMOVED lines=18> */
[----:B------:R-:W-:Y:S01]  /*1d50*/  BPT.TRAP 0x1 ;  /* 0x000000040000795c */ /* 0x000fe20000300000 */
.L_x_27:
[----:B------:R-:W-:-:S13]  /*1d60*/  ISETP.NE.AND P1, PT, R102, RZ, PT ;  /* 0x000000ff6600720c */ /* 0x000fda0003f25270 */
[----:B01----:R-:W-:-:S04]  /*1d70*/  @P1 IMAD R4, R3, 0x8, R6 ;  /* 0x0000000803041824 */ /* 0x003fc800078e0206 */
[----:B------:R-:W-:-:S05]  /*1d80*/  @P1 VIADD R4, R4, 0x38 ;  /* 0x0000003804041836 */ /* 0x000fca0000000000 */
[----:B------:R-:W-:-:S04]  /*1d90*/  @P1 PRMT R4, R19, 0x654, R4 ;  /* 0x0000065413041816 */ /* 0x000fc80000000004 */
[----:B------:R0:W-:Y:S01]  /*1da0*/  @P1 SYNCS.ARRIVE.TRANS64.RED.A1T0 RZ, [R4+URZ], RZ ;  /* 0x000000ff04ff19a7 */ /* 0x0001e2000810043f */
[----:B------:R-:W-:-:S13]  /*1db0*/  ISETP.GT.U32.AND P1, PT, R18, 0x1, PT ;  /* 0x000000011200780c */ /* 0x000fda0003f24070 */
[----:B0-----:R-:W-:Y:S05]  /*1dc0*/  @P1 BRA `(.L_x_28) ;  /* 0x0000000000041947 */ /* 0x001fea0003800000 */
[----:B------:R-:W-:Y:S01]  /*1dd0*/  BPT.TRAP 0x1 ;  /* 0x000000040000795c */ /* 0x000fe20000300000 */
.L_x_28:
[----:B------:R-:W-:Y:S01]  /*1de0*/  UIADD3 UR5, UR5, 0x1, URZ ;  /* 0x0000000105057890 */ /* 0x000fe2000fffe03f */
[C---:B------:R-:W-:Y:S01]  /*1df0*/  ISETP.GT.AND P2, PT, R0.reuse, 0x1, PT ;  /* 0x000000010000780c */ /* 0x040fe20003f44270 */
[----:B------:R-:W-:Y:S02]  /*1e00*/  VIADD R3, R3, 0x1 ;  /* 0x0000000103037836 */ /* 0x000fe40000000000 */
[----:B------:R-:W-:Y:S01]  /*1e10*/  UISETP.NE.AND UP0, UPT, UR5, 0x7, UPT ;  /* 0x000000070500788c */ /* 0x000fe2000bf05270 */
[----:B------:R-:W-:Y:S02]  /*1e20*/  VIADD R0, R0, 0xffffffff ;  /* 0xffffffff00007836 */ /* 0x000fe40000000000 */
[C---:B------:R-:W-:Y:S01]  /*1e30*/  ISETP.NE.AND P1, PT, R3.reuse, 0x7, PT ;  /* 0x000000070300780c */ /* 0x040fe20003f25270 */
[----:B------:R-:W-:Y:S02]  /*1e40*/  USEL UR6, URZ, 0x1, UP0 ;  /* 0x000000013f067887 */ /* 0x000fe40008000000 */
[----:B------:R-:W-:Y:S01]  /*1e50*/  USEL UR5, UR5, URZ, UP0 ;  /* 0x0000003f05057287 */ /* 0x000fe20008000000 */
[----:B------:R-:W-:-:S03]  /*1e60*/  SEL R3, R3, RZ, P1 ;  /* 0x000000ff03037207 */ /* 0x000fc60000800000 */
[----:B------:R-:W-:Y:S01]  /*1e70*/  LOP3.LUT R7, R7, UR6, RZ, 0x3c, !PT ;  /* 0x0000000607077c12 */ /* 0x000fe2000f8e3cff */
[----:B------:R-:W-:Y:S07]  /*1e80*/  @P2 BRA `(.L_x_29) ;  /* 0xfffffff800f82947 */ /* 0x000fee000383ffff */
.L_x_22:
[----:B01----:R-:W0:Y:S02]  /*1e90*/  LDC R0, c[0x0][0x28c] ;  /* 0x0000a300ff007b82 */ /* 0x003e240000000800 */
[----:B0-----:R-:W-:-:S13]  /*1ea0*/  ISETP.GE.AND P1, PT, R0, 0x1, PT ;  /* 0x000000010000780c */ /* 0x001fda0003f26270 */
[----:B------:R-:W-:Y:S05]  /*1eb0*/  @!P1 BRA `(.L_x_30) ;  /* 0x0000000000509947 */ /* 0x000fea0003800000 */
[----:B------:R-:W-:Y:S05]  /*1ec0*/  @!P0 BRA `(.L_x_31) ;  /* 0x0000000000048947 */ /* 0x000fea0003800000 */
[----:B------:R-:W-:Y:S01]  /*1ed0*/  BPT.TRAP 0x1 ;  /* 0x000000040000795c */ /* 0x000fe20000300000 */
.L_x_31:
[----:B------:R-:W-:Y:S01]  /*1ee0*/  ISETP.NE.AND P1, PT, R102, RZ, PT ;  /* 0x000000ff6600720c */ /* 0x000fe20003f25270 */
[----:B------:R-:W-:Y:S01]  /*1ef0*/  BSSY B0, `(.L_x_32) ;  /* 0x000000e000007945 */ /* 0x000fe20003800000 */
[----:B------:R-:W-:-:S11]  /*1f00*/  ISETP.GT.U32.AND P0, PT, R18, 0x1, PT ;  /* 0x000000011200780c */ /* 0x000fd60003f04070 */
[----:B------:R-:W-:Y:S05]  /*1f10*/  @!P1 BRA `(.L_x_33) ;  /* 0x00000000002c9947 */ /* 0x000fea0003800000 */
[----:B------:R-:W-:-:S04]  /*1f20*/  UIADD3 UR6, UR44, UR41, URZ ;  /* 0x000000292c067290 */ /* 0x000fc8000fffe03f */
[----:B------:R-:W-:-:S04]  /*1f30*/  UIMAD.WIDE.U32 UR4, UR6, 0x24924925, URZ ;  /* 0x24924925060478a5 */ /* 0x000fc8000f8e003f */
[----:B------:R-:W-:-:S04]  /*1f40*/  UIADD3 UR4, UR6, -UR5, URZ ;  /* 0x8000000506047290 */ /* 0x000fc8000fffe03f */
[----:B------:R-:W-:-:S04]  /*1f50*/  ULEA.HI UR4, UR4, UR5, URZ, 0x1f ;  /* 0x0000000504047291 */ /* 0x000fc8000f8ff83f */
[----:B------:R-:W-:-:S04]  /*1f60*/  USHF.R.U32.HI UR4, URZ, 0x2, UR4 ;  /* 0x000000023f047899 */ /* 0x000fc80008011604 */
[----:B------:R-:W-:-:S06]  /*1f70*/  UIMAD UR4, UR4, -0x7, UR6 ;  /* 0xfffffff9040478a4 */ /* 0x000fcc000f8e0206 */
[----:B------:R-:W-:-:S04]  /*1f80*/  IMAD.U32 R3, RZ, RZ, UR4 ;  /* 0x00000004ff037e24 */ /* 0x000fc8000f8e00ff */
[----:B------:R-:W-:-:S04]  /*1f90*/  IMAD R0, R3, 0x8, R6 ;  /* 0x0000000803007824 */ /* 0x000fc800078e0206 */
[----:B------:R-:W-:-:S05]  /*1fa0*/  VIADD R0, R0, 0x38 ;  /* 0x0000003800007836 */ /* 0x000fca0000000000 */
[----:B------:R-:W-:-:S04]  /*1fb0*/  PRMT R0, R19, 0x654, R0 ;  /* 0x0000065413007816 */ /* 0x000fc80000000000 */
[----:B------:R0:W-:Y:S03]  /*1fc0*/  SYNCS.ARRIVE.TRANS64.RED.A1T0 RZ, [R0+URZ], RZ ;  /* 0x000000ff00ff79a7 */ /* 0x0001e6000810043f */
.L_x_33:
[----:B------:R-:W-:Y:S05]  /*1fd0*/  BSYNC B0 ;  /* 0x0000000000007941 */ /* 0x000fea0003800000 */
.L_x_32:
[----:B------:R-:W-:Y:S05]  /*1fe0*/  @P0 BRA `(.L_x_30) ;  /* 0x0000000000040947 */ /* 0x000fea0003800000 */
[----:B------:R-:W-:Y:S01]  /*1ff0*/  BPT.TRAP 0x1 ;  /* 0x000000040000795c */ /* 0x000fe20000300000 */
.L_x_30:
[----:B------:R-:W-:Y:S01]  /*2000*/  UISETP.GE.U32.AND UP1, UPT, UR43, 0x7, UPT ;  /* 0x000000072b00788c */ /* 0x000fe2000bf26070 */
[----:B------:R-:W-:Y:S01]  /*2010*/  IMAD.SHL.U32 R3, R100, 0x80, RZ ;  /* 0x0000008064037824 */ /* 0x000fe200078e00ff */
[----:B------:R-:W-:Y:S01]  /*2020*/  UIADD3 UR41, UR43, UR41, URZ ;  /* 0x000000292b297290 */ /* 0x000fe2000fffe03f */
[----:B------:R-:W-:Y:S01]  /*2030*/  SHF.R.S32.HI R13, RZ, 0x1f, R99 ;  /* 0x0000001fff0d7819 */ /* 0x000fe20000011463 */
[----:B------:R-:W-:Y:S01]  /*2040*/  ULDC UR10, c[0x0][0x288] ;  /* 0x0000a200000a7ab9 */ /* 0x000fe20000000800 */
[----:B------:R-:W-:Y:S01]  /*2050*/  IMAD.SHL.U32 R7, R101, 0x80, RZ ;  /* 0x0000008065077824 */ /* 0x000fe200078e00ff */
[C---:B------:R-:W-:Y:S01]  /*2060*/  LOP3.LUT R8, R3.reuse, 0x6, R94, 0xf8, !PT ;  /* 0x0000000603087812 */ /* 0x040fe200078ef85e */
[----:B------:R-:W-:Y:S01]  /*2070*/  UISETP.GT.U32.AND UP0, UPT, UR41, 0x6, UPT ;  /* 0x000000062900788c */ /* 0x000fe2000bf04070 */
[----:B------:R-:W-:Y:S01]  /*2080*/  ISETP.GE.AND P0, PT, R3, UR10, PT ;  /* 0x0000000a03007c0c */ /* 0x000fe2000bf06270 */
[----:B------:R-:W-:Y:S01]  /*2090*/  ULDC.64 UR6, c[0x0][0x5d0] ;  /* 0x0001740000067ab9 */ /* 0x000fe20000000a00 */
[----:B------:R-:W-:Y:S01]  /*20a0*/  ULDC UR11, c[0x0][0x284] ;  /* 0x0000a100000b7ab9 */ /* 0x000fe20000000800 */
[----:B------:R-:W-:Y:S01]  /*20b0*/  @UP1 UIMAD.WIDE.U32 UR4, UR41, 0x24924925, URZ ;  /* 0x24924925290418a5 */ /* 0x000fe2000f8e003f */
[----:B------:R-:W-:Y:S01]  /*20c0*/  SHF.R.S32.HI R9, RZ, 0x1f, R8 ;  /* 0x0000001fff097819 */ /* 0x000fe20000011408 */
[----:B0-----:R-:W-:Y:S01]  /*20d0*/  IMAD R0, R13, UR6, RZ ;  /* 0x000000060d007c24 */ /* 0x001fe2000f8e02ff */
[----:B------:R-:W-:Y:S01]  /*20e0*/  UISETP.LT.U32.AND UP0, UPT, UR43, 0x7, UP0 ;  /* 0x000000072b00788c */ /* 0x000fe20008701070 */
[----:B------:R-:W-:Y:S01]  /*20f0*/  ISETP.GE.OR P0, PT, R7, UR11, P0 ;  /* 0x0000000b07007c0c */ /* 0x000fe20008706670 */
[----:B------:R-:W-:Y:S01]  /*2100*/  @UP1 UIADD3 UR4, UR41, -UR5, URZ ;  /* 0x8000000529041290 */ /* 0x000fe2000fffe03f */
[C---:B------:R-:W-:Y:S01]  /*2110*/  IMAD R11, R99.reuse, UR7, R0 ;  /* 0x00000007630b7c24 */ /* 0x040fe2000f8e0200 */
[----:B------:R-:W-:Y:S01]  /*2120*/  ULDC.64 UR8, c[0x0][0x5c8] ;  /* 0x0001720000087ab9 */ /* 0x000fe20000000a00 */
[----:B------:R-:W-:Y:S01]  /*2130*/  IMAD.WIDE.U32 R4, R99, UR6, R8 ;  /* 0x0000000663047c25 */ /* 0x000fe2000f8e0008 */
[----:B------:R-:W-:-:S02]  /*2140*/  USEL UR6, URZ, 0x1, !UP0 ;  /* 0x000000013f067887 */ /* 0x000fc4000c000000 */
[----:B------:R-:W-:Y:S01]  /*2150*/  @UP1 ULEA.HI UR4, UR4, UR5, URZ, 0x1f ;  /* 0x0000000504041291 */ /* 0x000fe2000f8ff83f */
[----:B------:R-:W-:Y:S01]  /*2160*/  IMAD.WIDE R100, R101, 0x80, R22 ;  /* 0x0000008065647825 */ /* 0x000fe200078e0216 */
[----:B------:R-:W-:Y:S02]  /*2170*/  ULOP3.LUT UR40, UR40, UR6, URZ, 0x3c, !UPT ;  /* 0x0000000628287292 */ /* 0x000fe4000f8e3c3f */
[----:B------:R-:W-:Y:S01]  /*2180*/  @UP1 USHF.R.U32.HI UR4, URZ, 0x2, UR4 ;  /* 0x000000023f041899 */ /* 0x000fe20008011604 */
[----:B------:R-:W-:Y:S02]  /*2190*/  IMAD.IADD R5, R5, 0x1, R11 ;  /* 0x0000000105057824 */ /* 0x000fe400078e020b */
[----:B------:R-:W-:Y:S01]  /*21a0*/  IMAD R11, R101, UR8, RZ ;  /* 0x00000008650b7c24 */ /* 0x000fe2000f8e02ff */
[----:B------:R-:W-:Y:S01]  /*21b0*/  @UP1 ULOP3.LUT UR40, UR40, 0x1, UR4, 0x78, !UPT ;  /* 0x0000000128281892 */ /* 0x000fe2000f8e7804 */
[----:B------:R-:W-:-:S04]  /*21c0*/  IMAD.WIDE.U32 R104, R100, UR8, R4 ;  /* 0x0000000864687c25 */ /* 0x000fc8000f8e0004 */
[----:B------:R-:W-:Y:S02]  /*21d0*/  IMAD R11, R100, UR9, R11 ;  /* 0x00000009640b7c24 */ /* 0x000fe4000f8e020b */
[----:B------:R-:W-:Y:S01]  /*21e0*/  IMAD.MOV.U32 R0, RZ, RZ, -0x1 ;  /* 0xffffffffff007424 */ /* 0x000fe200078e00ff */
[----:B------:R-:W-:Y:S06]  /*21f0*/  @P0 BRA `(.L_x_34) ;  /* 0x0000003c00f80947 */ /* 0x000fec0003800000 */
[----:B-----5:R-:W-:Y:S01]  /*2200*/  FSETP.NEU.AND P0, PT, R89, RZ, PT ;  /* 0x000000ff5900720b */ /* 0x020fe20003f0d000 */
[----:B------:R-:W-:Y:S01]  /*2210*/  IMAD.IADD R4, R93, 0x1, -R3 ;  /* 0x000000015d047824 */ /* 0x000fe200078e0a03 */
[----:B------:R-:W-:Y:S01]  /*2220*/  BSSY B0, `(.L_x_34) ;  /* 0x00003fb000007945 */ /* 0x000fe20003800000 */
[----:B------:R-:W-:Y:S02]  /*2230*/  IMAD.IADD R3, R98, 0x1, -R7 ;  /* 0x0000000162037824 */ /* 0x000fe400078e0a07 */
[----:B------:R-:W-:Y:S01]  /*2240*/  IMAD.IADD R115, R105, 0x1, R11 ;  /* 0x0000000169737824 */ /* 0x000fe200078e020b */
[----:B------:R-:W-:-:S04]  /*2250*/  ISETP.GT.AND P2, PT, R4, RZ, PT ;  /* 0x000000ff0400720c */ /* 0x000fc80003f44270 */
[----:B------:R-:W-:-:S03]  /*2260*/  ISETP.GT.AND P3, PT, R3, RZ, P2 ;  /* 0x000000ff0300720c */ /* 0x000fc60001764270 */
[----:B------:R-:W-:Y:S10]  /*2270*/  @!P0 BRA `(.L_x_35) ;  /* 0x0000002c001c8947 */ /* 0x000ff40003800000 */
[----:B------:R-:W0:Y:S01]  /*2280*/  LDC.64 R108, c[0x0][0x5b8] ;  /* 0x00016e00ff6c7b82 */ /* 0x000e220000000a00 */
[----:B------:R-:W-:-:S07]  /*2290*/  ULDC.64 UR4, c[0x0][0x5c0] ;  /* 0x0001700000047ab9 */ /* 0x000fce0000000a00 */
[----:B------:R-:W1:Y:S08]  /*22a0*/  LDC.64 R110, c[0x0][0x5b0] ;  /* 0x00016c00ff6e7b82 */ /* 0x000e700000000a00 */
[----:B------:R-:W2:Y:S01]  /*22b0*/  LDC.64 R112, c[0x0][0x5a8] ;  /* 0x00016a00ff707b82 */ /* 0x000ea20000000a00 */
[-C--:B0-----:R-:W-:Y:S02]  /*22c0*/  IMAD R6, R13, R108.reuse, RZ ;  /* 0x0000006c0d067224 */ /* 0x081fe400078e02ff */
[----:B------:R-:W-:-:S04]  /*22d0*/  IMAD.WIDE.U32 R106, R99, R108, R8 ;  /* 0x0000006c636a7225 */ /* 0x000fc800078e0008 */
[----:B------:R-:W-:Y:S02]  /*22e0*/  IMAD R105, R99, R109, R6 ;  /* 0x0000006d63697224 */ /* 0x000fe400078e0206 */
[-C--:B-1----:R-:W-:Y:S02]  /*22f0*/  IMAD R5, R101, R110.reuse, RZ ;  /* 0x0000006e65057224 */ /* 0x082fe400078e02ff */
[----:B------:R-:W-:Y:S02]  /*2300*/  IMAD.IADD R13, R107, 0x1, R105 ;  /* 0x000000016b0d7824 */ /* 0x000fe400078e0269 */
[----:B------:R-:W-:Y:S02]  /*2310*/  IMAD.MOV.U32 R12, RZ, RZ, R106 ;  /* 0x000000ffff0c7224 */ /* 0x000fe400078e006a */
[C---:B------:R-:W-:Y:S02]  /*2320*/  IMAD R101, R100.reuse, R111, R5 ;  /* 0x0000006f64657224 */ /* 0x040fe400078e0205 */
[----:B------:R-:W-:-:S04]  /*2330*/  IMAD.WIDE.U32 R6, R100, R110, R12 ;  /* 0x0000006e64067225 */ /* 0x000fc800078e000c */
[----:B------:R-:W-:Y:S01]  /*2340*/  IMAD.IADD R5, R7, 0x1, R101 ;  /* 0x0000000107057824 */ /* 0x000fe200078e0265 */
[----:B--2---:R-:W-:-:S04]  /*2350*/  LEA R14, P0, R6, R112, 0x2 ;  /* 0x00000070060e7211 */ /* 0x004fc800078010ff */
[----:B------:R-:W-:-:S05]  /*2360*/  LEA.HI.X R15, R6, R113, R5, 0x2, P0 ;  /* 0x00000071060f7211 */ /* 0x000fca00000f1405 */
[----:B------:R0:W2:Y:S01]  /*2370*/  @P3 LDG.E.LTC128B R5, desc[UR38][R14.64] ;  /* 0x000000260e053981 */ /* 0x0000a2000c1e1920 */
[----:B------:R-:W-:Y:S01]  /*2380*/  ISETP.GT.AND P0, PT, R4, 0x1, PT ;  /* 0x000000010400780c */ /* 0x000fe20003f04270 */
[----:B------:R-:W-:Y:S01]  /*2390*/  IMAD.WIDE.U32 R6, R100, R110, R8 ;  /* 0x0000006e64067225 */ /* 0x000fe200078e0008 */
[----:B------:R-:W-:Y:S03]  /*23a0*/  BSSY B1, `(.L_x_36) ;  /* 0x0000013000017945 */ /* 0x000fe60003800000 */
[----:B------:R-:W-:Y:S02]  /*23b0*/  IMAD.IADD R7, R101, 0x1, R7 ;  /* 0x0000000165077824 */ /* 0x000fe400078e0207 */
[----:B------:R-:W-:Y:S01]  /*23c0*/  IMAD.WIDE.U32 R20, R99, R108, R6 ;  /* 0x0000006c63147225 */ /* 0x000fe200078e0006 */
[----:B0-----:R-:W-:-:S03]  /*23d0*/  SHF.L.U64.HI R15, R110, 0x3, R111 ;  /* 0x000000036e0f7819 */ /* 0x001fc6000001026f */
[----:B------:R-:W-:Y:S01]  /*23e0*/  IMAD.IADD R7, R105, 0x1, R21 ;  /* 0x0000000169077824 */ /* 0x000fe200078e0215 */
[----:B------:R-:W-:Y:S01]  /*23f0*/  LEA R6, P4, R20, R112, 0x2 ;  /* 0x0000007014067211 */ /* 0x000fe200078810ff */
[----:B------:R-:W-:-:S03]  /*2400*/  IMAD.SHL.U32 R14, R110, 0x8, RZ ;  /* 0x000000086e0e7824 */ /* 0x000fc600078e00ff */
[----:B------:R-:W-:Y:S01]  /*2410*/  LEA.HI.X R7, R20, R113, R7, 0x2, P4 ;  /* 0x0000007114077211 */ /* 0x000fe200020f1407 */
[----:B------:R-:W-:Y:S01]  /*2420*/  IMAD.WIDE.U32 R20, R100, R110, R14 ;  /* 0x0000006e64147225 */ /* 0x000fe200078e000e */
[----:B--2---:R-:W-:-:S05]  /*2430*/  LOP3.LUT R10, R5, 0xffffe000, RZ, 0xc0, !PT ;  /* 0xffffe000050a7812 */ /* 0x004fca00078ec0ff */
[----:B------:R-:W-:Y:S01]  /*2440*/  FMUL R11, R10, R89 ;  /* 0x000000590a0b7220 */ /* 0x000fe20000400000 */
[----:B------:R-:W-:-:S03]  /*2450*/  LEA R10, P1, R104, UR4, 0x2 ;  /* 0x00000004680a7c11 */ /* 0x000fc6000f8210ff */
[----:B------:R-:W-:Y:S01]  /*2460*/  FFMA R109, R24, R88, R11 ;  /* 0x00000058186d7223 */ /* 0x000fe2000000000b */
[----:B------:R-:W-:Y:S02]  /*2470*/  LEA.HI.X R11, R104, UR5, R115, 0x2, P1 ;  /* 0x00000005680b7c11 */ /* 0x000fe400088f1473 */
[----:B------:R-:W-:Y:S02]  /*2480*/  ISETP.GT.AND P1, PT, R3, RZ, P0 ;  /* 0x000000ff0300720c */ /* 0x000fe40000724270 */
[----:B------:R-:W-:-:S05]  /*2490*/  F2FP.TF32.F32.PACK_B R109, R109 ;  /* 0x0000006dff6d723e */ /* 0x000fca00024050ff */
[----:B------:R0:W-:Y:S06]  /*24a0*/  @P3 STG.E desc[UR38][R10.64], R109 ;  /* 0x0000006d0a003986 */ /* 0x0001ec000c101926 */
[----:B------:R-:W-:Y:S05]  /*24b0*/  @!P1 BRA `(.L_x_37) ;  /* 0x0000000000049947 */ /* 0x000fea0003800000 */
[----:B------:R1:W5:Y:S02]  /*24c0*/  LDG.E.LTC128B R5, desc[UR38][R6.64+0x4] ;  /* 0x0000042606057981 */ /* 0x000364000c1e1920 */
.L_x_37:
[----:B------:R-:W-:Y:S05]  /*24d0*/  BSYNC B1 ;  /* 0x0000000000017941 */ /* 0x000fea0003800000 */
.L_x_36:
[----:B-----5:R-:W-:Y:S01]  /*24e0*/  LOP3.LUT R12, R5, 0xffffe000, RZ, 0xc0, !PT ;  /* 0xffffe000050c7812 */ /* 0x020fe200078ec0ff */
[----:B------:R-:W-:Y:S01]  /*24f0*/  IMAD.IADD R101, R101, 0x1, R21 ;  /* 0x0000000165657824 */ /* 0x000fe200078e0215 */
[----:B------:R-:W-:Y:S01]  /*2500*/  IADD3 R106, P3, R106, R20, RZ ;  /* 0x000000146a6a7210 */ /* 0x000fe20007f7e0ff */
[----:B------:R-:W-:Y:S01]  /*2510*/  IMAD.MOV.U32 R24, RZ, RZ, R5 ;  /* 0x000000ffff187224 */ /* 0x000fe200078e0005 */
[----:B------:R-:W-:Y:S01]  /*2520*/  ISETP.GT.AND P2, PT, R3, 0x8, P2 ;  /* 0x000000080300780c */ /* 0x000fe20001744270 */
[----:B------:R-:W-:Y:S02]  /*2530*/  FMUL R12, R12, R89 ;  /* 0x000000590c0c7220 */ /* 0x000fe40000400000 */
[----:B------:R-:W-:Y:S01]  /*2540*/  IMAD.X R13, R101, 0x1, R13, P3 ;  /* 0x00000001650d7824 */ /* 0x000fe200018e060d */
[----:B------:R-:W-:Y:S01]  /*2550*/  LEA R14, P3, R106, R112, 0x2 ;  /* 0x000000706a0e7211 */ /* 0x000fe200078610ff */
[----:B------:R-:W-:-:S03]  /*2560*/  FFMA R25, R25, R88, R12 ;  /* 0x0000005819197223 */ /* 0x000fc6000000000c */
[----:B------:R-:W-:Y:S02]  /*2570*/  LEA.HI.X R15, R106, R113, R13, 0x2, P3 ;  /* 0x000000716a0f7211 */ /* 0x000fe400018f140d */
[----:B------:R-:W-:-:S05]  /*2580*/  F2FP.TF32.F32.PACK_B R25, R25 ;  /* 0x00000019ff19723e */ /* 0x000fca00024050ff */
[----:B------:R2:W-:Y:S04]  /*2590*/  @P1 STG.E desc[UR38][R10.64+0x4], R25 ;  /* 0x000004190a001986 */ /* 0x0005e8000c101926 */
[----:B------:R-:W3:Y:S01]  /*25a0*/  @P2 LDG.E.LTC128B R24, desc[UR38][R14.64] ;  /* 0x000000260e182981 */ /* 0x000ee2000c1e1920 */
[----:B------:R-:W-:Y:S01]  /*25b0*/  IADD3 R20, P1, R8, R20, RZ ;  /* 0x0000001408147210 */ /* 0x000fe20007f3e0ff */
[----:B------:R-:W-:Y:S01]  /*25c0*/  BSSY B1, `(.L_x_38) ;  /* 0x0000011000017945 */ /* 0x000fe20003800000 */
[----:B------:R-:W-:-:S03]  /*25d0*/  ISETP.GT.AND P0, PT, R3, 0x8, P0 ;  /* 0x000000080300780c */ /* 0x000fc60000704270 */
[----:B------:R-:W-:Y:S01]  /*25e0*/  IMAD.X R21, R9, 0x1, R101, P1 ;  /* 0x0000000109157824 */ /* 0x000fe200008e0665 */
[C---:B------:R-:W-:Y:S02]  /*25f0*/  SHF.L.U64.HI R9, R90.reuse, 0x2, R91 ;  /* 0x000000025a097819 */ /* 0x040fe4000001025b */
[----:B------:R-:W-:Y:S01]  /*2600*/  LEA R12, P1, R90, R10, 0x2 ;  /* 0x0000000a5a0c7211 */ /* 0x000fe200078210ff */
[----:B------:R-:W-:-:S04]  /*2610*/  IMAD.WIDE.U32 R20, R99, R108, R20 ;  /* 0x0000006c63147225 */ /* 0x000fc800078e0014 */
[----:B------:R-:W-:Y:S01]  /*2620*/  IMAD.X R13, R9, 0x1, R11, P1 ;  /* 0x00000001090d7824 */ /* 0x000fe200008e060b */
[----:B---3--:R-:W-:-:S05]  /*2630*/  LOP3.LUT R8, R24, 0xffffe000, RZ, 0xc0, !PT ;  /* 0xffffe00018087812 */ /* 0x008fca00078ec0ff */
[----:B------:R-:W-:Y:S01]  /*2640*/  FMUL R5, R8, R89 ;  /* 0x0000005908057220 */ /* 0x000fe20000400000 */
[----:B------:R-:W-:-:S03]  /*2650*/  LEA R8, P3, R20, R112, 0x2 ;  /* 0x0000007014087211 */ /* 0x000fc600078610ff */
[----:B------:R-:W-:Y:S01]  /*2660*/  FFMA R99, R26, R88, R5 ;  /* 0x000000581a637223 */ /* 0x000fe20000000005 */
[----:B------:R-:W-:-:S04]  /*2670*/  IMAD.IADD R5, R105, 0x1, R21 ;  /* 0x0000000169057824 */ /* 0x000fc800078e0215 */
[----:B------:R-:W-:Y:S02]  /*2680*/  F2FP.TF32.F32.PACK_B R99, R99 ;  /* 0x00000063ff63723e */ /* 0x000fe400024050ff */
[----:B------:R-:W-:-:S03]  /*2690*/  LEA.HI.X R9, R20, R113, R5, 0x2, P3 ;  /* 0x0000007114097211 */ /* 0x000fc600018f1405 */
[----:B------:R2:W-:Y:S01]  /*26a0*/  @P2 STG.E desc[UR38][R12.64], R99 ;  /* 0x000000630c002986 */ /* 0x0005e2000c101926 */
[----:B------:R-:W-:Y:S05]  /*26b0*/  @!P0 BRA `(.L_x_39) ;  /* 0x0000000000048947 */ /* 0x000fea0003800000 */
[----:B------:R3:W5:Y:S02]  /*26c0*/  LDG.E.LTC128B R24, desc[UR38][R8.64+0x4] ;  /* 0x0000042608187981 */ /* 0x000764000c1e1920 */
.L_x_39:
[----:B------:R-:W-:Y:S05]  /*26d0*/  BSYNC B1 ;  /* 0x0000000000017941 */ /* 0x000fea0003800000 */
.L_x_38:
[----:B-----5:R-:W-:Y:S01]  /*26e0*/  LOP3.LUT R14, R24, 0xffffe000, RZ, 0xc0, !PT ;  /* 0xffffe000180e7812 */ /* 0x020fe200078ec0ff */
[----:B------:R-:W-:Y:S01]  /*26f0*/  BSSY B1, `(.L_x_40) ;  /* 0x0000009000017945 */ /* 0x000fe20003800000 */
[----:B------:R-:W-:-:S03]  /*2700*/  ISETP.GT.AND P1, PT, R4, 0x8, PT ;  /* 0x000000080400780c */ /* 0x000fc60003f24270 */
[----:B------:R-:W-:Y:S01]  /*2710*/  FMUL R14, R14, R89 ;  /* 0x000000590e0e7220 */ /* 0x000fe20000400000 */
[----:B------:R-:W-:-:S03]  /*2720*/  ISETP.GT.AND P2, PT, R3, RZ, P1 ;  /* 0x000000ff0300720c */ /* 0x000fc60000f44270 */
[----:B------:R-:W-:-:S05]  /*2730*/  FFMA R27, R27, R88, R14 ;  /* 0x000000581b1b7223 */ /* 0x000fca000000000e */
[----:B------:R-:W-:-:S05]  /*2740*/  F2FP.TF32.F32.PACK_B R27, R27 ;  /* 0x0000001bff1b723e */ /* 0x000fca00024050ff */
[----:B------:R4:W-:Y:S01]  /*2750*/  @P0 STG.E desc[UR38][R12.64+0x4], R27 ;  /* 0x0000041b0c000986 */ /* 0x0009e2000c101926 */
[----:B------:R-:W-:Y:S05]  /*2760*/  @!P2 BRA `(.L_x_41) ;  /* 0x000000000004a947 */ /* 0x000fea0003800000 */
[----:B------:R0:W5:Y:S02]  /*2770*/  LDG.E.LTC128B R24, desc[UR38][R6.64+0x20] ;  /* 0x0000202606187981 */ /* 0x000164000c1e1920 */
.L_x_41:
[----:B------:R-:W-:Y:S05]  /*2780*/  BSYNC B1 ;  /* 0x0000000000017941 */ /* 0x000fea0003800000 */
.L_x_40:
        /* <DEDUP_REMOVED lines=10> */
.L_x_43:
[----:B------:R-:W-:Y:S05]  /*2830*/  BSYNC B1 ;  /* 0x0000000000017941 */ /* 0x000fea0003800000 */
.L_x_42:
[----:B-----5:R-:W-:Y:S01]  /*2840*/  LOP3.LUT R14, R24, 0xffffe000, RZ, 0xc0, !PT ;  /* 0xffffe000180e7812 */ /* 0x020fe200078ec0ff */
[----:B------:R-:W-:Y:S01]  /*2850*/  BSSY B1, `(.L_x_44) ;  /* 0x0000008000017945 */ /* 0x000fe20003800000 */
[----:B------:R-:W-:-:S03]  /*2860*/  ISETP.GT.AND P1, PT, R3, 0x8, P1 ;  /* 0x000000080300780c */ /* 0x000fc60000f24270 */
[----:B------:R-:W-:-:S04]  /*2870*/  FMUL R14, R14, R89 ;  /* 0x000000590e0e7220 */ /* 0x000fc80000400000 */
[----:B------:R-:W-:-:S05]  /*2880*/  FFMA R29, R29, R88, R14 ;  /* 0x000000581d1d7223 */ /* 0x000fca000000000e */
[----:B------:R-:W-:-:S05]  /*2890*/  F2FP.TF32.F32.PACK_B R29, R29 ;  /* 0x0000001dff1d723e */ /* 0x000fca00024050ff */
[----:B------:R0:W-:Y:S01]  /*28a0*/  @P3 STG.E desc[UR38][R10.64+0x24], R29 ;  /* 0x0000241d0a003986 */ /* 0x0001e2000c101926 */
[----:B------:R-:W-:Y:S05]  /*28b0*/  @!P1 BRA `(.L_x_45) ;  /* 0x0000000000049947 */ /* 0x000fea0003800000 */
[----:B------:R0:W5:Y:S02]  /*28c0*/  LDG.E.LTC128B R24, desc[UR38][R8.64+0x20] ;  /* 0x0000202608187981 */ /* 0x000164000c1e1920 */
.L_x_45:
[----:B------:R-:W-:Y:S05]  /*28d0*/  BSYNC B1 ;  /* 0x0000000000017941 */ /* 0x000fea0003800000 */
.L_x_44:
[----:B-----5:R-:W-:Y:S01]  /*28e0*/  LOP3.LUT R14, R24, 0xffffe000, RZ, 0xc0, !PT ;  /* 0xffffe000180e7812 */ /* 0x020fe200078ec0ff */
[----:B------:R-:W-:Y:S01]  /*28f0*/  BSSY B1, `(.L_x_46) ;  /* 0x0000008000017945 */ /* 0x000fe20003800000 */
[----:B------:R-:W-:-:S03]  /*2900*/  ISETP.GT.AND P0, PT, R3, 0x8, P0 ;  /* 0x000000080300780c */ /* 0x000fc60000704270 */
[----:B0-----:R-:W-:-:S04]  /*2910*/  FMUL R5, R14, R89 ;  /* 0x000000590e057220 */ /* 0x001fc80000400000 */
[----:B------:R-:W-:-:S05]  /*2920*/  FFMA R5, R30, R88, R5 ;  /* 0x000000581e057223 */ /* 0x000fca0000000005 */
[----:B------:R-:W-:-:S05]  /*2930*/  F2FP.TF32.F32.PACK_B R5, R5 ;  /* 0x00000005ff05723e */ /* 0x000fca00024050ff */
[----:B------:R0:W-:Y:S01]  /*2940*/  @P1 STG.E desc[UR38][R12.64+0x20], R5 ;  /* 0x000020050c001986 */ /* 0x0001e2000c101926 */
[----:B------:R-:W-:Y:S05]  /*2950*/  @!P0 BRA `(.L_x_47) ;  /* 0x0000000000048947 */ /* 0x000fea0003800000 */
[----:B------:R0:W5:Y:S02]  /*2960*/  LDG.E.LTC128B R24, desc[UR38][R8.64+0x24] ;  /* 0x0000242608187981 */ /* 0x000164000c1e1920 */
.L_x_47:
[----:B------:R-:W-:Y:S05]  /*2970*/  BSYNC B1 ;  /* 0x0000000000017941 */ /* 0x000fea0003800000 */
.L_x_46:
        /* <DEDUP_REMOVED lines=10> */
.L_x_49:
[----:B------:R-:W-:Y:S05]  /*2a20*/  BSYNC B1 ;  /* 0x0000000000017941 */ /* 0x000fea0003800000 */
.L_x_48:
[----:B-----5:R-:W-:Y:S01]  /*2a30*/  LOP3.LUT R14, R24, 0xffffe000, RZ, 0xc0, !PT ;  /* 0xffffe000180e7812 */ /* 0x020fe200078ec0ff */
[----:B------:R-:W-:Y:S01]  /*2a40*/  BSSY B1, `(.L_x_50) ;  /* 0x0000009000017945 */ /* 0x000fe20003800000 */
[----:B------:R-:W-:-:S03]  /*2a50*/  ISETP.GT.AND P0, PT, R4, 0x11, PT ;  /* 0x000000110400780c */ /* 0x000fc60003f04270 */
[----:B0-----:R-:W-:Y:S01]  /*2a60*/  FMUL R5, R14, R89 ;  /* 0x000000590e057220 */ /* 0x001fe20000400000 */
[----:B------:R-:W-:-:S03]  /*2a70*/  ISETP.GT.AND P3, PT, R3, RZ, P0 ;  /* 0x000000ff0300720c */ /* 0x000fc60000764270 */
[----:B------:R-:W-:-:S05]  /*2a80*/  FFMA R5, R32, R88, R5 ;  /* 0x0000005820057223 */ /* 0x000fca0000000005 */
[----:B------:R-:W-:-:S05]  /*2a90*/  F2FP.TF32.F32.PACK_B R5, R5 ;  /* 0x00000005ff05723e */ /* 0x000fca00024050ff */
[----:B------:R0:W-:Y:S01]  /*2aa0*/  @P2 STG.E desc[UR38][R10.64+0x40], R5 ;  /* 0x000040050a002986 */ /* 0x0001e2000c101926 */
[----:B------:R-:W-:Y:S05]  /*2ab0*/  @!P3 BRA `(.L_x_51) ;  /* 0x000000000004b947 */ /* 0x000fea0003800000 */
[----:B------:R0:W5:Y:S02]  /*2ac0*/  LDG.E.LTC128B R24, desc[UR38][R6.64+0x44] ;  /* 0x0000442606187981 */ /* 0x000164000c1e1920 */
.L_x_51:
[----:B------:R-:W-:Y:S05]  /*2ad0*/  BSYNC B1 ;  /* 0x0000000000017941 */ /* 0x000fea0003800000 */
.L_x_50:
        /* <DEDUP_REMOVED lines=9> */
.L_x_53:
[----:B------:R-:W-:Y:S05]  /*2b70*/  BSYNC B1 ;  /* 0x0000000000017941 */ /* 0x000fea0003800000 */
.L_x_52:
        /* <DEDUP_REMOVED lines=9> */
.L_x_55:
[----:B------:R-:W-:Y:S05]  /*2c10*/  BSYNC B1 ;  /* 0x0000000000017941 */ /* 0x000fea0003800000 */
.L_x_54:
        /* <DEDUP_REMOVED lines=10> */
.L_x_57:
[----:B------:R-:W-:Y:S05]  /*2cc0*/  BSYNC B1 ;  /* 0x0000000000017941 */ /* 0x000fea0003800000 */
.L_x_56:
        /* <DEDUP_REMOVED lines=10> */
.L_x_59:
[----:B------:R-:W-:Y:S05]  /*2d70*/  BSYNC B1 ;  /* 0x0000000000017941 */ /* 0x000fea0003800000 */
.L_x_58:
        /* <DEDUP_REMOVED lines=9> */
.L_x_61:
[----:B------:R-:W-:Y:S05]  /*2e10*/  BSYNC B1 ;  /* 0x0000000000017941 */ /* 0x000fea0003800000 */
.L_x_60:
        /* <DEDUP_REMOVED lines=9> */
.L_x_63:
[----:B------:R-:W-:Y:S05]  /*2eb0*/  BSYNC B1 ;  /* 0x0000000000017941 */ /* 0x000fea0003800000 */
.L_x_62:
        /* <DEDUP_REMOVED lines=10> */
.L_x_65:
[----:B------:R-:W-:Y:S05]  /*2f60*/  BSYNC B1 ;  /* 0x0000000000017941 */ /* 0x000fea0003800000 */
.L_x_64:
        /* <DEDUP_REMOVED lines=10> */
.L_x_67:
[----:B------:R-:W-:Y:S05]  /*3010*/  BSYNC B1 ;  /* 0x0000000000017941 */ /* 0x000fea0003800000 */
.L_x_66:
        /* <DEDUP_REMOVED lines=9> */
.L_x_69:
[----:B------:R-:W-:Y:S05]  /*30b0*/  BSYNC B1 ;  /* 0x0000000000017941 */ /* 0x000fea0003800000 */
.L_x_68:
        /* <DEDUP_REMOVED lines=9> */
.L_x_71:
[----:B------:R-:W-:Y:S05]  /*3150*/  BSYNC B1 ;  /* 0x0000000000017941 */ /* 0x000fea0003800000 */
.L_x_70:
        /* <DEDUP_REMOVED lines=10> */
.L_x_73:
[----:B------:R-:W-:Y:S05]  /*3200*/  BSYNC B1 ;  /* 0x0000000000017941 */ /* 0x000fea0003800000 */
.L_x_72:
        /* <DEDUP_REMOVED lines=10> */
.L_x_75:
[----:B------:R-:W-:Y:S05]  /*32b0*/  BSYNC B1 ;  /* 0x0000000000017941 */ /* 0x000fea0003800000 */
.L_x_74:
        /* <DEDUP_REMOVED lines=9> */
.L_x_77:
[----:B------:R-:W-:Y:S05]  /*3350*/  BSYNC B1 ;  /* 0x0000000000017941 */ /* 0x000fea0003800000 */
.L_x_76:
        /* <DEDUP_REMOVED lines=9> */
.L_x_79:
[----:B------:R-:W-:Y:S05]  /*33f0*/  BSYNC B1 ;  /* 0x0000000000017941 */ /* 0x000fea0003800000 */
.L_x_78:
        /* <DEDUP_REMOVED lines=10> */
.L_x_81:
[----:B------:R-:W-:Y:S05]  /*34a0*/  BSYNC B1 ;  /* 0x0000000000017941 */ /* 0x000fea0003800000 */
.L_x_80:
        /* <DEDUP_REMOVED lines=10> */
.L_x_83:
[----:B------:R-:W-:Y:S05]  /*3550*/  BSYNC B1 ;  /* 0x0000000000017941 */ /* 0x000fea0003800000 */
.L_x_82:
        /* <DEDUP_REMOVED lines=9> */
.L_x_85:
[----:B------:R-:W-:Y:S05]  /*35f0*/  BSYNC B1 ;  /* 0x0000000000017941 */ /* 0x000fea0003800000 */
.L_x_84:
        /* <DEDUP_REMOVED lines=9> */
.L_x_87:
[----:B------:R-:W-:Y:S05]  /*3690*/  BSYNC B1 ;  /* 0x0000000000017941 */ /* 0x000fea0003800000 */
.L_x_86:
        /* <DEDUP_REMOVED lines=10> */
.L_x_89:
[----:B------:R-:W-:Y:S05]  /*3740*/  BSYNC B1 ;  /* 0x0000000000017941 */ /* 0x000fea0003800000 */
.L_x_88:
        /* <DEDUP_REMOVED lines=10> */
.L_x_91:
[----:B------:R-:W-:Y:S05]  /*37f0*/  BSYNC B1 ;  /* 0x0000000000017941 */ /* 0x000fea0003800000 */
.L_x_90:
        /* <DEDUP_REMOVED lines=9> */
.L_x_93:
[----:B------:R-:W-:Y:S05]  /*3890*/  BSYNC B1 ;  /* 0x0000000000017941 */ /* 0x000fea0003800000 */
.L_x_92:
        /* <DEDUP_REMOVED lines=9> */
.L_x_95:
[----:B------:R-:W-:Y:S05]  /*3930*/  BSYNC B1 ;  /* 0x0000000000017941 */ /* 0x000fea0003800000 */
.L_x_94:
        /* <DEDUP_REMOVED lines=10> */
.L_x_97:
[----:B------:R-:W-:Y:S05]  /*39e0*/  BSYNC B1 ;  /* 0x0000000000017941 */ /* 0x000fea0003800000 */
.L_x_96:
        /* <DEDUP_REMOVED lines=10> */
.L_x_99:
[----:B------:R-:W-:Y:S05]  /*3a90*/  BSYNC B1 ;  /* 0x0000000000017941 */ /* 0x000fea0003800000 */
.L_x_98:
        /* <DEDUP_REMOVED lines=9> */
.L_x_101:
[----:B------:R-:W-:Y:S05]  /*3b30*/  BSYNC B1 ;  /* 0x0000000000017941 */ /* 0x000fea0003800000 */
.L_x_100:
        /* <DEDUP_REMOVED lines=9> */
.L_x_103:
[----:B------:R-:W-:Y:S05]  /*3bd0*/  BSYNC B1 ;  /* 0x0000000000017941 */ /* 0x000fea0003800000 */
.L_x_102:
        /* <DEDUP_REMOVED lines=10> */
.L_x_105:
[----:B------:R-:W-:Y:S05]  /*3c80*/  BSYNC B1 ;  /* 0x0000000000017941 */ /* 0x000fea0003800000 */
.L_x_104:
        /* <DEDUP_REMOVED lines=10> */
.L_x_107:
[----:B------:R-:W-:Y:S05]  /*3d30*/  BSYNC B1 ;  /* 0x0000000000017941 */ /* 0x000fea0003800000 */
.L_x_106:
        /* <DEDUP_REMOVED lines=9> */
.L_x_109:
[----:B------:R-:W-:Y:S05]  /*3dd0*/  BSYNC B1 ;  /* 0x0000000000017941 */ /* 0x000fea0003800000 */
.L_x_108:
        /* <DEDUP_REMOVED lines=9> */
.L_x_111:
[----:B------:R-:W-:Y:S05]  /*3e70*/  BSYNC B1 ;  /* 0x0000000000017941 */ /* 0x000fea0003800000 */
.L_x_110:
        /* <DEDUP_REMOVED lines=10> */
.L_x_113:
[----:B------:R-:W-:Y:S05]  /*3f20*/  BSYNC B1 ;  /* 0x0000000000017941 */ /* 0x000fea0003800000 */
.L_x_112:
        /* <DEDUP_REMOVED lines=10> */
.L_x_115:
[----:B------:R-:W-:Y:S05]  /*3fd0*/  BSYNC B1 ;  /* 0x0000000000017941 */ /* 0x000fea0003800000 */
.L_x_114:
        /* <DEDUP_REMOVED lines=9> */
.L_x_117:
[----:B------:R-:W-:Y:S05]  /*4070*/  BSYNC B1 ;  /* 0x0000000000017941 */ /* 0x000fea0003800000 */
.L_x_116:
        /* <DEDUP_REMOVED lines=9> */
.L_x_119:
[----:B------:R-:W-:Y:S05]  /*4110*/  BSYNC B1 ;  /* 0x0000000000017941 */ /* 0x000fea0003800000 */
.L_x_118:
        /* <DEDUP_REMOVED lines=10> */
.L_x_121:
[----:B------:R-:W-:Y:S05]  /*41c0*/  BSYNC B1 ;  /* 0x0000000000017941 */ /* 0x000fea0003800000 */
.L_x_120:
        /* <DEDUP_REMOVED lines=10> */
.L_x_123:
[----:B------:R-:W-:Y:S05]  /*4270*/  BSYNC B1 ;  /* 0x0000000000017941 */ /* 0x000fea0003800000 */
.L_x_122:
        /* <DEDUP_REMOVED lines=9> */
.L_x_125:
[----:B------:R-:W-:Y:S05]  /*4310*/  BSYNC B1 ;  /* 0x0000000000017941 */ /* 0x000fea0003800000 */
.L_x_124:
        /* <DEDUP_REMOVED lines=9> */
.L_x_127:
[----:B------:R-:W-:Y:S05]  /*43b0*/  BSYNC B1 ;  /* 0x0000000000017941 */ /* 0x000fea0003800000 */
.L_x_126:
        /* <DEDUP_REMOVED lines=10> */
.L_x_129:
[----:B------:R-:W-:Y:S05]  /*4460*/  BSYNC B1 ;  /* 0x0000000000017941 */ /* 0x000fea0003800000 */
.L_x_128:
        /* <DEDUP_REMOVED lines=10> */
.L_x_131:
[----:B------:R-:W-:Y:S05]  /*4510*/  BSYNC B1 ;  /* 0x0000000000017941 */ /* 0x000fea0003800000 */
.L_x_130:
        /* <DEDUP_REMOVED lines=9> */
.L_x_133:
[----:B------:R-:W-:Y:S05]  /*45b0*/  BSYNC B1 ;  /* 0x0000000000017941 */ /* 0x000fea0003800000 */
.L_x_132:
        /* <DEDUP_REMOVED lines=9> */
.L_x_135:
[----:B------:R-:W-:Y:S05]  /*4650*/  BSYNC B1 ;  /* 0x0000000000017941 */ /* 0x000fea0003800000 */
.L_x_134:
        /* <DEDUP_REMOVED lines=10> */
.L_x_137:
[----:B------:R-:W-:Y:S05]  /*4700*/  BSYNC B1 ;  /* 0x0000000000017941 */ /* 0x000fea0003800000 */
.L_x_136:
        /* <DEDUP_REMOVED lines=10> */
.L_x_139:
[----:B------:R-:W-:Y:S05]  /*47b0*/  BSYNC B1 ;  /* 0x0000000000017941 */ /* 0x000fea0003800000 */
.L_x_138:
        /* <DEDUP_REMOVED lines=9> */
.L_x_141:
[----:B------:R-:W-:Y:S05]  /*4850*/  BSYNC B1 ;  /* 0x0000000000017941 */ /* 0x000fea0003800000 */
.L_x_140:
        /* <DEDUP_REMOVED lines=9> */
.L_x_143:
[----:B------:R-:W-:Y:S05]  /*48f0*/  BSYNC B1 ;  /* 0x0000000000017941 */ /* 0x000fea0003800000 */
.L_x_142:
        /* <DEDUP_REMOVED lines=10> */
.L_x_145:
[----:B------:R-:W-:Y:S05]  /*49a0*/  BSYNC B1 ;  /* 0x0000000000017941 */ /* 0x000fea0003800000 */
.L_x_144:
        /* <DEDUP_REMOVED lines=10> */
.L_x_147:
[----:B------:R-:W-:Y:S05]  /*4a50*/  BSYNC B1 ;  /* 0x0000000000017941 */ /* 0x000fea0003800000 */
.L_x_146:
        /* <DEDUP_REMOVED lines=9> */
.L_x_149:
[----:B------:R-:W-:Y:S05]  /*4af0*/  BSYNC B1 ;  /* 0x0000000000017941 */ /* 0x000fea0003800000 */
.L_x_148:
        /* <DEDUP_REMOVED lines=9> */
.L_x_151:
[----:B------:R-:W-:Y:S05]  /*4b90*/  BSYNC B1 ;  /* 0x0000000000017941 */ /* 0x000fea0003800000 */
.L_x_150:
        /* <DEDUP_REMOVED lines=10> */
.L_x_153:
[----:B------:R-:W-:Y:S05]  /*4c40*/  BSYNC B1 ;  /* 0x0000000000017941 */ /* 0x000fea0003800000 */
.L_x_152:
[----:B-----5:R-:W-:Y:S01]  /*4c50*/  LOP3.LUT R14, R24, 0xffffe000, RZ, 0xc0, !PT ;  /* 0xffffe000180e7812 */ /* 0x020fe200078ec0ff */
[----:B------:R-:W-:Y:S01]  /*4c60*/  BSSY B1, `(.L_x_154) ;  /* 0x000000b000017945 */ /* 0x000fe20003800000 */
[----:B------:R-:W-:Y:S01]  /*4c70*/  ISETP.GT.AND P0, PT, R4, 0x79, PT ;  /* 0x000000790400780c */ /* 0x000fe20003f04270 */
[----:B------:R-:W-:Y:S02]  /*4c80*/  @P2 IMAD.MOV.U32 R4, RZ, RZ, R10 ;  /* 0x000000ffff042224 */ /* 0x000fe400078e000a */
[----:B0-----:R-:W-:Y:S01]  /*4c90*/  FMUL R5, R14, R89 ;  /* 0x000000590e057220 */ /* 0x001fe20000400000 */
[----:B------:R-:W-:-:S03]  /*4ca0*/  ISETP.GT.AND P3, PT, R3, RZ, P0 ;  /* 0x000000ff0300720c */ /* 0x000fc60000764270 */
[----:B------:R-:W-:Y:S01]  /*4cb0*/  FFMA R15, R84, R88, R5 ;  /* 0x00000058540f7223 */ /* 0x000fe20000000005 */
[----:B------:R-:W-:-:S04]  /*4cc0*/  @P2 IMAD.MOV.U32 R5, RZ, RZ, R11 ;  /* 0x000000ffff052224 */ /* 0x000fc800078e000b */
[----:B------:R-:W-:-:S05]  /*4cd0*/  F2FP.TF32.F32.PACK_B R15, R15 ;  /* 0x0000000fff0f723e */ /* 0x000fca00024050ff */
[----:B------:R0:W-:Y:S01]  /*4ce0*/  @P2 STG.E desc[UR38][R4.64+0x1e0], R15 ;  /* 0x0001e00f04002986 */ /* 0x0001e2000c101926 */
[----:B------:R-:W-:Y:S05]  /*4cf0*/  @!P3 BRA `(.L_x_155) ;  /* 0x000000000004b947 */ /* 0x000fea0003800000 */
[----:B------:R0:W5:Y:S02]  /*4d00*/  LDG.E.LTC128B R24, desc[UR38][R6.64+0x1e4] ;  /* 0x0001e42606187981 */ /* 0x000164000c1e1920 */
.L_x_155:
[----:B------:R-:W-:Y:S05]  /*4d10*/  BSYNC B1 ;  /* 0x0000000000017941 */ /* 0x000fea0003800000 */
.L_x_154:
[----:B0----5:R-:W-:Y:S01]  /*4d20*/  LOP3.LUT R4, R24, 0xffffe000, RZ, 0xc0, !PT ;  /* 0xffffe00018047812 */ /* 0x021fe200078ec0ff */
        /* <DEDUP_REMOVED lines=8> */
.L_x_157:
[----:B------:R-:W-:Y:S05]  /*4db0*/  BSYNC B1 ;  /* 0x0000000000017941 */ /* 0x000fea0003800000 */
.L_x_156:
[----:B-----5:R-:W-:Y:S01]  /*4dc0*/  LOP3.LUT R4, R24, 0xffffe000, RZ, 0xc0, !PT ;  /* 0xffffe00018047812 */ /* 0x020fe200078ec0ff */
[----:B------:R-:W-:Y:S01]  /*4dd0*/  BSSY B1, `(.L_x_158) ;  /* 0x000000a000017945 */ /* 0x000fe20003800000 */
[----:B------:R-:W-:-:S03]  /*4de0*/  ISETP.GT.AND P0, PT, R3, 0x8, P0 ;  /* 0x000000080300780c */ /* 0x000fc60000704270 */
[----:B------:R-:W-:Y:S01]  /*4df0*/  FMUL R5, R4, R89 ;  /* 0x0000005904057220 */ /* 0x000fe20000400000 */
[----:B------:R-:W-:-:S03]  /*4e00*/  @P1 IMAD.MOV.U32 R4, RZ, RZ, R12 ;  /* 0x000000ffff041224 */ /* 0x000fc600078e000c */
[----:B-1----:R-:W-:Y:S01]  /*4e10*/  FFMA R7, R86, R88, R5 ;  /* 0x0000005856077223 */ /* 0x002fe20000000005 */
[----:B------:R-:W-:-:S04]  /*4e20*/  @P1 IMAD.MOV.U32 R5, RZ, RZ, R13 ;  /* 0x000000ffff051224 */ /* 0x000fc800078e000d */
[----:B------:R-:W-:-:S05]  /*4e30*/  F2FP.TF32.F32.PACK_B R7, R7 ;  /* 0x00000007ff07723e */ /* 0x000fca00024050ff */
[----:B------:R1:W-:Y:S01]  /*4e40*/  @P1 STG.E desc[UR38][R4.64+0x1e0], R7 ;  /* 0x0001e00704001986 */ /* 0x0003e2000c101926 */
[----:B------:R-:W-:Y:S05]  /*4e50*/  @!P0 BRA `(.L_x_159) ;  /* 0x0000000000048947 */ /* 0x000fea0003800000 */
[----:B------:R0:W5:Y:S02]  /*4e60*/  LDG.E.LTC128B R24, desc[UR38][R8.64+0x1e4] ;  /* 0x0001e42608187981 */ /* 0x000164000c1e1920 */
.L_x_159:
[----:B------:R-:W-:Y:S05]  /*4e70*/  BSYNC B1 ;  /* 0x0000000000017941 */ /* 0x000fea0003800000 */
.L_x_158:
[----:B------:R-:W-:Y:S05]  /*4e80*/  @!P0 BRA `(.L_x_160) ;  /* 0x0000001000d08947 */ /* 0x000fea0003800000 */
[----:B-----5:R-:W-:-:S05]  /*4e90*/  LOP3.LUT R24, R24, 0xffffe000, RZ, 0xc0, !PT ;  /* 0xffffe00018187812 */ /* 0x020fca00078ec0ff */
[----:B------:R-:W-:-:S04]  /*4ea0*/  FMUL R24, R24, R89 ;  /* 0x0000005918187220 */ /* 0x000fc80000400000 */
[----:B------:R-:W-:-:S05]  /*4eb0*/  FFMA R87, R87, R88, R24 ;  /* 0x0000005857577223 */ /* 0x000fca0000000018 */
[----:B------:R-:W-:-:S05]  /*4ec0*/  F2FP.TF32.F32.PACK_B R87, R87 ;  /* 0x00000057ff57723e */ /* 0x000fca00024050ff */
[----:B------:R0:W-:Y:S01]  /*4ed0*/  STG.E desc[UR38][R12.64+0x1e4], R87 ;  /* 0x0001e4570c007986 */ /* 0x0001e2000c101926 */
[----:B------:R-:W-:Y:S05]  /*4ee0*/  BRA `(.L_x_160) ;  /* 0x0000001000b87947 */ /* 0x000fea0003800000 */
.L_x_35:
[----:B------:R-:W-:Y:S01]  /*4ef0*/  ISETP.GT.AND P4, PT, R4, 0x1, PT ;  /* 0x000000010400780c */ /* 0x000fe20003f84270 */
[----:B------:R-:W-:Y:S01]  /*4f00*/  ULDC.64 UR4, c[0x0][0x5c0] ;  /* 0x0001700000047ab9 */ /* 0x000fe20000000a00 */
[-C--:B------:R-:W-:Y:S01]  /*4f10*/  FMUL R5, R24, R88.reuse ;  /* 0x0000005818057220 */ /* 0x080fe20000400000 */
[----:B------:R-:W-:Y:S01]  /*4f20*/  LEA R6, P1, R104, UR4, 0x2 ;  /* 0x0000000468067c11 */ /* 0x000fe2000f8210ff */
[-C--:B------:R-:W-:Y:S01]  /*4f30*/  FMUL R25, R25, R88.reuse ;  /* 0x0000005819197220 */ /* 0x080fe20000400000 */
[C---:B------:R-:W-:Y:S01]  /*4f40*/  ISETP.GT.AND P0, PT, R3.reuse, RZ, P4 ;  /* 0x000000ff0300720c */ /* 0x040fe20002704270 */
[-C--:B------:R-:W-:Y:S01]  /*4f50*/  FMUL R11, R26, R88.reuse ;  /* 0x000000581a0b7220 */ /* 0x080fe20000400000 */
[----:B------:R-:W-:Y:S01]  /*4f60*/  ISETP.GT.AND P2, PT, R3, 0x8, P2 ;  /* 0x000000080300780c */ /* 0x000fe20001744270 */
[-C--:B------:R-:W-:Y:S01]  /*4f70*/  FMUL R27, R27, R88.reuse ;  /* 0x000000581b1b7220 */ /* 0x080fe20000400000 */
[----:B------:R-:W-:Y:S01]  /*4f80*/  LEA.HI.X R7, R104, UR5, R115, 0x2, P1 ;  /* 0x0000000568077c11 */ /* 0x000fe200088f1473 */
[-C--:B------:R-:W-:Y:S01]  /*4f90*/  FMUL R29, R29, R88.reuse ;  /* 0x000000581d1d7220 */ /* 0x080fe20000400000 */
[----:B------:R-:W-:Y:S01]  /*4fa0*/  F2FP.TF32.F32.PACK_B R5, R5 ;  /* 0x00000005ff05723e */ /* 0x000fe200024050ff */
[-C--:B------:R-:W-:Y:S01]  /*4fb0*/  FMUL R31, R31, R88.reuse ;  /* 0x000000581f1f7220 */ /* 0x080fe20000400000 */
[C---:B------:R-:W-:Y:S01]  /*4fc0*/  SHF.L.U64.HI R9, R90.reuse, 0x2, R91 ;  /* 0x000000025a097819 */ /* 0x040fe2000001025b */
[----:B------:R-:W-:Y:S01]  /*4fd0*/  FMUL R33, R33, R88 ;  /* 0x0000005821217220 */ /* 0x000fe20000400000 */
[----:B------:R-:W-:Y:S01]  /*4fe0*/  LEA R8, P1, R90, R6, 0x2 ;  /* 0x000000065a087211 */ /* 0x000fe200078210ff */
[----:B------:R0:W-:Y:S01]  /*4ff0*/  @P3 STG.E desc[UR38][R6.64], R5 ;  /* 0x0000000506003986 */ /* 0x0001e2000c101926 */
[----:B------:R-:W-:Y:S01]  /*5000*/  F2FP.TF32.F32.PACK_B R25, R25 ;  /* 0x00000019ff19723e */ /* 0x000fe200024050ff */
[-C--:B------:R-:W-:Y:S01]  /*5010*/  FMUL R13, R34, R88.reuse ;  /* 0x00000058220d7220 */ /* 0x080fe20000400000 */
[----:B------:R-:W-:Y:S01]  /*5020*/  F2FP.TF32.F32.PACK_B R11, R11 ;  /* 0x0000000bff0b723e */ /* 0x000fe200024050ff */
[----:B------:R-:W-:Y:S01]  /*5030*/  IMAD.X R9, R9, 0x1, R7, P1 ;  /* 0x0000000109097824 */ /* 0x000fe200008e0607 */
[C---:B------:R-:W-:Y:S01]  /*5040*/  ISETP.GT.AND P3, PT, R4.reuse, 0x8, PT ;  /* 0x000000080400780c */ /* 0x040fe20003f64270 */
[----:B------:R-:W-:Y:S01]  /*5050*/  @P0 STG.E desc[UR38][R6.64+0x4], R25 ;  /* 0x0000041906000986 */ /* 0x000fe2000c101926 */
[----:B------:R-:W-:Y:S01]  /*5060*/  ISETP.GT.AND P0, PT, R4, 0x9, PT ;  /* 0x000000090400780c */ /* 0x000fe20003f04270 */
[-C--:B------:R-:W-:Y:S01]  /*5070*/  FMUL R35, R35, R88.reuse ;  /* 0x0000005823237220 */ /* 0x080fe20000400000 */
[C---:B------:R-:W-:Y:S01]  /*5080*/  ISETP.GT.AND P4, PT, R3.reuse, 0x8, P4 ;  /* 0x000000080300780c */ /* 0x040fe20002784270 */
[----:B------:R1:W-:Y:S01]  /*5090*/  @P2 STG.E desc[UR38][R8.64], R11 ;  /* 0x0000000b08002986 */ /* 0x0003e2000c101926 */
[C---:B------:R-:W-:Y:S01]  /*50a0*/  ISETP.GT.AND P1, PT, R3.reuse, RZ, P3 ;  /* 0x000000ff0300720c */ /* 0x040fe20001f24270 */
[-C--:B0-----:R-:W-:Y:S01]  /*50b0*/  FMUL R5, R28, R88.reuse ;  /* 0x000000581c057220 */ /* 0x081fe20000400000 */
[----:B------:R-:W-:Y:S01]  /*50c0*/  ISETP.GT.AND P2, PT, R3, RZ, P0 ;  /* 0x000000ff0300720c */ /* 0x000fe20000744270 */
[-C--:B------:R-:W-:Y:S01]  /*50d0*/  FMUL R37, R37, R88.reuse ;  /* 0x0000005825257220 */ /* 0x080fe20000400000 */
[----:B------:R-:W-:Y:S01]  /*50e0*/  ISETP.GT.AND P3, PT, R3, 0x8, P3 ;  /* 0x000000080300780c */ /* 0x000fe20001f64270 */
[-C--:B------:R-:W-:Y:S01]  /*50f0*/  FMUL R39, R39, R88.reuse ;  /* 0x0000005827277220 */ /* 0x080fe20000400000 */
[----:B------:R-:W-:Y:S01]  /*5100*/  F2FP.TF32.F32.PACK_B R27, R27 ;  /* 0x0000001bff1b723e */ /* 0x000fe200024050ff */
[-C--:B------:R-:W-:Y:S01]  /*5110*/  FMUL R41, R41, R88.reuse ;  /* 0x0000005829297220 */ /* 0x080fe20000400000 */
[----:B------:R-:W-:Y:S01]  /*5120*/  F2FP.TF32.F32.PACK_B R5, R5 ;  /* 0x00000005ff05723e */ /* 0x000fe200024050ff */
[-C--:B------:R-:W-:Y:S01]  /*5130*/  FMUL R43, R43, R88.reuse ;  /* 0x000000582b2b7220 */ /* 0x080fe20000400000 */
[----:B------:R-:W-:Y:S01]  /*5140*/  F2FP.TF32.F32.PACK_B R29, R29 ;  /* 0x0000001dff1d723e */ /* 0x000fe200024050ff */
[-C--:B-1----:R-:W-:Y:S01]  /*5150*/  FMUL R11, R30, R88.reuse ;  /* 0x000000581e0b7220 */ /* 0x082fe20000400000 */
[----:B------:R-:W-:Y:S01]  /*5160*/  @P4 STG.E desc[UR38][R8.64+0x4], R27 ;  /* 0x0000041b08004986 */ /* 0x000fe2000c101926 */
[C---:B------:R-:W-:Y:S01]  /*5170*/  ISETP.GT.AND P4, PT, R4.reuse, 0x11, PT ;  /* 0x000000110400780c */ /* 0x040fe20003f84270 */
[-C--:B------:R-:W-:Y:S01]  /*5180*/  FMUL R45, R45, R88.reuse ;  /* 0x000000582d2d7220 */ /* 0x080fe20000400000 */
[----:B------:R-:W-:Y:S01]  /*5190*/  ISETP.GT.AND P0, PT, R3, 0x8, P0 ;  /* 0x000000080300780c */ /* 0x000fe20000704270 */
[----:B------:R0:W-:Y:S01]  /*51a0*/  @P1 STG.E desc[UR38][R6.64+0x20], R5 ;  /* 0x0000200506001986 */ /* 0x0001e2000c101926 */
[----:B------:R-:W-:Y:S01]  /*51b0*/  F2FP.TF32.F32.PACK_B R11, R11 ;  /* 0x0000000bff0b723e */ /* 0x000fe200024050ff */
[-C--:B------:R-:W-:Y:S01]  /*51c0*/  FMUL R47, R47, R88.reuse ;  /* 0x000000582f2f7220 */ /* 0x080fe20000400000 */
[----:B------:R-:W-:Y:S01]  /*51d0*/  F2FP.TF32.F32.PACK_B R31, R31 ;  /* 0x0000001fff1f723e */ /* 0x000fe200024050ff */
[----:B------:R-:W-:Y:S01]  /*51e0*/  @P2 STG.E desc[UR38][R6.64+0x24], R29 ;  /* 0x0000241d06002986 */ /* 0x000fe2000c101926 */
[----:B------:R-:W-:Y:S01]  /*51f0*/  ISETP.GT.AND P2, PT, R4, 0x10, PT ;  /* 0x000000100400780c */ /* 0x000fe20003f44270 */
[-C--:B------:R-:W-:Y:S01]  /*5200*/  FMUL R49, R49, R88.reuse ;  /* 0x0000005831317220 */ /* 0x080fe20000400000 */
[----:B------:R-:W-:Y:S01]  /*5210*/  F2FP.TF32.F32.PACK_B R33, R33 ;  /* 0x00000021ff21723e */ /* 0x000fe200024050ff */
[----:B------:R1:W-:Y:S01]  /*5220*/  @P3 STG.E desc[UR38][R8.64+0x20], R11 ;  /* 0x0000200b08003986 */ /* 0x0003e2000c101926 */
[----:B------:R-:W-:Y:S01]  /*5230*/  ISETP.GT.AND P1, PT, R3, RZ, P2 ;  /* 0x000000ff0300720c */ /* 0x000fe20001724270 */
[-C--:B------:R-:W-:Y:S01]  /*5240*/  FMUL R51, R51, R88.reuse ;  /* 0x0000005833337220 */ /* 0x080fe20000400000 */
[C---:B------:R-:W-:Y:S01]  /*5250*/  ISETP.GT.AND P3, PT, R3.reuse, RZ, P4 ;  /* 0x000000ff0300720c */ /* 0x040fe20002764270 */
[-C--:B0-----:R-:W-:Y:S01]  /*5260*/  FMUL R5, R32, R88.reuse ;  /* 0x0000005820057220 */ /* 0x081fe20000400000 */
[----:B------:R-:W-:Y:S01]  /*5270*/  ISETP.GT.AND P2, PT, R3, 0x8, P2 ;  /* 0x000000080300780c */ /* 0x000fe20001744270 */
[----:B------:R-:W-:Y:S01]  /*5280*/  @P0 STG.E desc[UR38][R8.64+0x24], R31 ;  /* 0x0000241f08000986 */ /* 0x000fe2000c101926 */
[----:B------:R-:W-:Y:S01]  /*5290*/  F2FP.TF32.F32.PACK_B R13, R13 ;  /* 0x0000000dff0d723e */ /* 0x000fe200024050ff */
[-C--:B------:R-:W-:Y:S01]  /*52a0*/  FMUL R53, R53, R88.reuse ;  /* 0x0000005835357220 */ /* 0x080fe20000400000 */
[----:B------:R-:W-:Y:S01]  /*52b0*/  F2FP.TF32.F32.PACK_B R5, R5 ;  /* 0x00000005ff05723e */ /* 0x000fe200024050ff */
[-C--:B------:R-:W-:Y:S01]  /*52c0*/  FMUL R55, R55, R88.reuse ;  /* 0x0000005837377220 */ /* 0x080fe20000400000 */
[----:B------:R-:W-:Y:S01]  /*52d0*/  ISETP.GT.AND P0, PT, R4, 0x19, PT ;  /* 0x000000190400780c */ /* 0x000fe20003f04270 */
[-C--:B-1----:R-:W-:Y:S01]  /*52e0*/  FMUL R11, R38, R88.reuse ;  /* 0x00000058260b7220 */ /* 0x082fe20000400000 */
        /* <DEDUP_REMOVED lines=16> */
[----:B------:R-:W-:Y:S01]  /*53f0*/  ISETP.GT.AND P4, PT, R4, 0x21, PT ;  /* 0x000000210400780c */ /* 0x000fe20003f84270 */
[-C--:B------:R-:W-:Y:S01]  /*5400*/  FMUL R63, R63, R88.reuse ;  /* 0x000000583f3f7220 */ /* 0x080fe20000400000 */
[----:B------:R-:W-:Y:S01]  /*5410*/  F2FP.TF32.F32.PACK_B R5, R5 ;  /* 0x00000005ff05723e */ /* 0x000fe200024050ff */
[-C--:B------:R-:W-:Y:S01]  /*5420*/  FMUL R65, R65, R88.reuse ;  /* 0x0000005841417220 */ /* 0x080fe20000400000 */
[----:B------:R-:W-:Y:S01]  /*5430*/  ISETP.GT.AND P0, PT, R3, 0x8, P0 ;  /* 0x000000080300780c */ /* 0x000fe20000704270 */
[-C--:B-1----:R-:W-:Y:S01]  /*5440*/  FMUL R13, R42, R88.reuse ;  /* 0x000000582a0d7220 */ /* 0x082fe20000400000 */
[----:B------:R-:W-:Y:S01]  /*5450*/  F2FP.TF32.F32.PACK_B R39, R39 ;  /* 0x00000027ff27723e */ /* 0x000fe200024050ff */
        /* <DEDUP_REMOVED lines=13> */
[C---:B------:R-:W-:Y:S01]  /*5530*/  ISETP.GT.AND P2, PT, R3.reuse, 0x8, P2 ;  /* 0x000000080300780c */ /* 0x040fe20001744270 */
[----:B------:R-:W-:Y:S01]  /*5540*/  @P0 STG.E desc[UR38][R8.64+0x64], R39 ;  /* 0x0000642708000986 */ /* 0x000fe2000c101926 */
[----:B------:R-:W-:Y:S01]  /*5550*/  ISETP.GT.AND P4, PT, R3, 0x8, P4 ;  /* 0x000000080300780c */ /* 0x000fe20002784270 */
[-C--:B------:R-:W-:Y:S01]  /*5560*/  FMUL R73, R73, R88.reuse ;  /* 0x0000005849497220 */ /* 0x080fe20000400000 */
[----:B------:R-:W-:Y:S01]  /*5570*/  F2FP.TF32.F32.PACK_B R5, R5 ;  /* 0x00000005ff05723e */ /* 0x000fe200024050ff */
[-C--:B------:R-:W-:Y:S01]  /*5580*/  FMUL R75, R75, R88.reuse ;  /* 0x000000584b4b7220 */ /* 0x080fe20000400000 */
[----:B------:R-:W-:Y:S01]  /*5590*/  ISETP.GT.AND P0, PT, R4, 0x29, PT ;  /* 0x000000290400780c */ /* 0x000fe20003f04270 */
        /* <DEDUP_REMOVED lines=25> */
[----:B------:R-:W-:Y:S01]  /*5730*/  ISETP.GT.AND P1, PT, R4, 0x31, PT ;  /* 0x000000310400780c */ /* 0x000fe20003f24270 */
[-C--:B------:R-:W-:Y:S01]  /*5740*/  FMUL R85, R85, R88.reuse ;  /* 0x0000005855557220 */ /* 0x080fe20000400000 */
[----:B------:R-:W-:Y:S01]  /*5750*/  F2FP.TF32.F32.PACK_B R13, R13 ;  /* 0x0000000dff0d723e */ /* 0x000fe200024050ff */
[----:B------:R-:W-:Y:S01]  /*5760*/  @P2 STG.E desc[UR38][R6.64+0xa4], R45 ;  /* 0x0000a42d06002986 */ /* 0x000fe2000c101926 */
[----:B------:R-:W-:Y:S01]  /*5770*/  ISETP.GT.AND P2, PT, R3, RZ, P4 ;  /* 0x000000ff0300720c */ /* 0x000fe20002744270 */
[----:B------:R-:W-:Y:S01]  /*5780*/  FMUL R87, R87, R88 ;  /* 0x0000005857577220 */ /* 0x000fe20000400000 */
[----:B------:R-:W-:Y:S01]  /*5790*/  F2FP.TF32.F32.PACK_B R53, R53 ;  /* 0x00000035ff35723e */ /* 0x000fe200024050ff */
[----:B------:R1:W-:Y:S01]  /*57a0*/  @P3 STG.E desc[UR38][R8.64+0xa0], R11 ;  /* 0x0000a00b08003986 */ /* 0x0003e2000c101926 */
[----:B------:R-:W-:-:S02]  /*57b0*/  ISETP.GT.AND P3, PT, R3, RZ, P1 ;  /* 0x000000ff0300720c */ /* 0x000fc40000f64270 */
[----:B------:R-:W-:Y:S01]  /*57c0*/  F2FP.TF32.F32.PACK_B R55, R55 ;  /* 0x00000037ff37723e */ /* 0x000fe200024050ff */
[-C--:B0-----:R-:W-:Y:S01]  /*57d0*/  FMUL R5, R48, R88.reuse ;  /* 0x0000005830057220 */ /* 0x081fe20000400000 */
[----:B------:R-:W-:Y:S01]  /*57e0*/  @P0 STG.E desc[UR38][R8.64+0xa4], R47 ;  /* 0x0000a42f08000986 */ /* 0x000fe2000c101926 */
[----:B------:R-:W-:Y:S02]  /*57f0*/  ISETP.GT.AND P0, PT, R3, 0x8, P4 ;  /* 0x000000080300780c */ /* 0x000fe40002704270 */
[----:B------:R-:W-:Y:S02]  /*5800*/  F2FP.TF32.F32.PACK_B R57, R57 ;  /* 0x00000039ff39723e */ /* 0x000fe400024050ff */
[----:B------:R-:W-:Y:S01]  /*5810*/  F2FP.TF32.F32.PACK_B R5, R5 ;  /* 0x00000005ff05723e */ /* 0x000fe200024050ff */
[----:B-1----:R-:W-:Y:S01]  /*5820*/  FMUL R11, R54, R88 ;  /* 0x00000058360b7220 */ /* 0x002fe20000400000 */
[----:B------:R-:W-:-:S03]  /*5830*/  F2FP.TF32.F32.PACK_B R59, R59 ;  /* 0x0000003bff3b723e */ /* 0x000fc600024050ff */
[----:B------:R0:W-:Y:S01]  /*5840*/  @P2 STG.E desc[UR38][R6.64+0xc0], R5 ;  /* 0x0000c00506002986 */ /* 0x0001e2000c101926 */
[C---:B------:R-:W-:Y:S02]  /*5850*/  ISETP.GT.AND P2, PT, R4.reuse, 0x38, PT ;  /* 0x000000380400780c */ /* 0x040fe40003f44270 */
[----:B------:R-:W-:Y:S01]  /*5860*/  F2FP.TF32.F32.PACK_B R11, R11 ;  /* 0x0000000bff0b723e */ /* 0x000fe200024050ff */
[----:B------:R-:W-:Y:S01]  /*5870*/  @P3 STG.E desc[UR38][R6.64+0xc4], R49 ;  /* 0x0000c43106003986 */ /* 0x000fe2000c101926 */
[C---:B------:R-:W-:Y:S02]  /*5880*/  ISETP.GT.AND P3, PT, R3.reuse, 0x8, P1 ;  /* 0x000000080300780c */ /* 0x040fe40000f64270 */
[----:B------:R-:W-:Y:S01]  /*5890*/  ISETP.GT.AND P1, PT, R4, 0x39, PT ;  /* 0x000000390400780c */ /* 0x000fe20003f24270 */
[----:B------:R1:W-:Y:S01]  /*58a0*/  @P0 STG.E desc[UR38][R8.64+0xc0], R13 ;  /* 0x0000c00d08000986 */ /* 0x0003e2000c101926 */
[C---:B------:R-:W-:Y:S02]  /*58b0*/  ISETP.GT.AND P4, PT, R3.reuse, RZ, P2 ;  /* 0x000000ff0300720c */ /* 0x040fe40001784270 */
[C---:B------:R-:W-:Y:S01]  /*58c0*/  ISETP.GT.AND P0, PT, R3.reuse, RZ, P1 ;  /* 0x000000ff0300720c */ /* 0x040fe20000f04270 */
[----:B0-----:R-:W-:Y:S01]  /*58d0*/  FMUL R5, R52, R88 ;  /* 0x0000005834057220 */ /* 0x001fe20000400000 */
[----:B------:R-:W-:-:S02]  /*58e0*/  ISETP.GT.AND P2, PT, R3, 0x8, P2 ;  /* 0x000000080300780c */ /* 0x000fc40001744270 */
[----:B------:R-:W-:Y:S02]  /*58f0*/  F2FP.TF32.F32.PACK_B R61, R61 ;  /* 0x0000003dff3d723e */ /* 0x000fe400024050ff */
[----:B------:R-:W-:Y:S01]  /*5900*/  F2FP.TF32.F32.PACK_B R5, R5 ;  /* 0x00000005ff05723e */ /* 0x000fe200024050ff */
[----:B------:R-:W-:Y:S01]  /*5910*/  @P3 STG.E desc[UR38][R8.64+0xc4], R51 ;  /* 0x0000c43308003986 */ /* 0x000fe2000c101926 */
[C---:B------:R-:W-:Y:S01]  /*5920*/  ISETP.GT.AND P3, PT, R3.reuse, 0x8, P1 ;  /* 0x000000080300780c */ /* 0x040fe20000f64270 */
[----:B-1----:R-:W-:Y:S01]  /*5930*/  FMUL R13, R58, R88 ;  /* 0x000000583a0d7220 */ /* 0x002fe20000400000 */
[C---:B------:R-:W-:Y:S01]  /*5940*/  ISETP.GT.AND P1, PT, R4.reuse, 0x40, PT ;  /* 0x000000400400780c */ /* 0x040fe20003f24270 */
[----:B------:R0:W-:Y:S01]  /*5950*/  @P4 STG.E desc[UR38][R6.64+0xe0], R5 ;  /* 0x0000e00506004986 */ /* 0x0001e2000c101926 */
[----:B------:R-:W-:Y:S02]  /*5960*/  F2FP.TF32.F32.PACK_B R63, R63 ;  /* 0x0000003fff3f723e */ /* 0x000fe400024050ff */
[----:B------:R-:W-:Y:S01]  /*5970*/  ISETP.GT.AND P4, PT, R3, RZ, P1 ;  /* 0x000000ff0300720c */ /* 0x000fe20000f84270 */
[----:B------:R-:W-:Y:S01]  /*5980*/  @P0 STG.E desc[UR38][R6.64+0xe4], R53 ;  /* 0x0000e43506000986 */ /* 0x000fe2000c101926 */
[----:B------:R-:W-:-:S02]  /*5990*/  ISETP.GT.AND P0, PT, R4, 0x41, PT ;  /* 0x000000410400780c */ /* 0x000fc40003f04270 */
[C---:B------:R-:W-:Y:S01]  /*59a0*/  ISETP.GT.AND P1, PT, R3.reuse, 0x8, P1 ;  /* 0x000000080300780c */ /* 0x040fe20000f24270 */
[----:B------:R1:W-:Y:S01]  /*59b0*/  @P2 STG.E desc[UR38][R8.64+0xe0], R11 ;  /* 0x0000e00b08002986 */ /* 0x0003e2000c101926 */
[C---:B------:R-:W-:Y:S02]  /*59c0*/  ISETP.GT.AND P2, PT, R3.reuse, RZ, P0 ;  /* 0x000000ff0300720c */ /* 0x040fe40000744270 */
[----:B------:R-:W-:Y:S01]  /*59d0*/  F2FP.TF32.F32.PACK_B R13, R13 ;  /* 0x0000000dff0d723e */ /* 0x000fe200024050ff */
[-C--:B0-----:R-:W-:Y:S01]  /*59e0*/  FMUL R5, R56, R88.reuse ;  /* 0x0000005838057220 */ /* 0x081fe20000400000 */
[----:B------:R-:W-:Y:S01]  /*59f0*/  @P3 STG.E desc[UR38][R8.64+0xe4], R55 ;  /* 0x0000e43708003986 */ /* 0x000fe2000c101926 */
[----:B------:R-:W-:Y:S02]  /*5a00*/  ISETP.GT.AND P3, PT, R3, 0x8, P0 ;  /* 0x000000080300780c */ /* 0x000fe40000764270 */
[----:B------:R-:W-:Y:S02]  /*5a10*/  ISETP.GT.AND P0, PT, R4, 0x49, PT ;  /* 0x000000490400780c */ /* 0x000fe40003f04270 */
[----:B------:R-:W-:Y:S01]  /*5a20*/  F2FP.TF32.F32.PACK_B R5, R5 ;  /* 0x00000005ff05723e */ /* 0x000fe200024050ff */
[----:B-1----:R-:W-:Y:S01]  /*5a30*/  FMUL R11, R62, R88 ;  /* 0x000000583e0b7220 */ /* 0x002fe20000400000 */
[----:B------:R-:W-:-:S03]  /*5a40*/  F2FP.TF32.F32.PACK_B R65, R65 ;  /* 0x00000041ff41723e */ /* 0x000fc600024050ff */
[----:B------:R0:W-:Y:S01]  /*5a50*/  @P4 STG.E desc[UR38][R6.64+0x100], R5 ;  /* 0x0001000506004986 */ /* 0x0001e2000c101926 */
[----:B------:R-:W-:Y:S02]  /*5a60*/  F2FP.TF32.F32.PACK_B R67, R67 ;  /* 0x00000043ff43723e */ /* 0x000fe400024050ff */
[----:B------:R-:W-:Y:S01]  /*5a70*/  F2FP.TF32.F32.PACK_B R11, R11 ;  /* 0x0000000bff0b723e */ /* 0x000fe200024050ff */
[----:B------:R-:W-:Y:S01]  /*5a80*/  @P2 STG.E desc[UR38][R6.64+0x104], R57 ;  /* 0x0001043906002986 */ /* 0x000fe2000c101926 */
[----:B------:R-:W-:Y:S02]  /*5a90*/  ISETP.GT.AND P2, PT, R4, 0x48, PT ;  /* 0x000000480400780c */ /* 0x000fe40003f44270 */
[----:B------:R-:W-:Y:S01]  /*5aa0*/  F2FP.TF32.F32.PACK_B R69, R69 ;  /* 0x00000045ff45723e */ /* 0x000fe200024050ff */
[----:B------:R1:W-:Y:S01]  /*5ab0*/  @P1 STG.E desc[UR38][R8.64+0x100], R13 ;  /* 0x0001000d08001986 */ /* 0x0003e2000c101926 */
[C---:B------:R-:W-:Y:S02]  /*5ac0*/  ISETP.GT.AND P4, PT, R3.reuse, RZ, P2 ;  /* 0x000000ff0300720c */ /* 0x040fe40001784270 */
[C---:B------:R-:W-:Y:S01]  /*5ad0*/  ISETP.GT.AND P1, PT, R3.reuse, RZ, P0 ;  /* 0x000000ff0300720c */ /* 0x040fe20000724270 */
[----:B0-----:R-:W-:Y:S01]  /*5ae0*/  FMUL R5, R60, R88 ;  /* 0x000000583c057220 */ /* 0x001fe20000400000 */
[C---:B------:R-:W-:Y:S01]  /*5af0*/  ISETP.GT.AND P2, PT, R3.reuse, 0x8, P2 ;  /* 0x000000080300780c */ /* 0x040fe20001744270 */
[----:B------:R-:W-:Y:S01]  /*5b00*/  @P3 STG.E desc[UR38][R8.64+0x104], R59 ;  /* 0x0001043b08003986 */ /* 0x000fe2000c101926 */
[----:B------:R-:W-:-:S02]  /*5b10*/  ISETP.GT.AND P3, PT, R3, 0x8, P0 ;  /* 0x000000080300780c */ /* 0x000fc40000764270 */
[----:B------:R-:W-:Y:S02]  /*5b20*/  F2FP.TF32.F32.PACK_B R5, R5 ;  /* 0x00000005ff05723e */ /* 0x000fe400024050ff */
[----:B------:R-:W-:Y:S01]  /*5b30*/  ISETP.GT.AND P0, PT, R4, 0x51, PT ;  /* 0x000000510400780c */ /* 0x000fe20003f04270 */
[----:B-1----:R-:W-:Y:S01]  /*5b40*/  FMUL R13, R66, R88 ;  /* 0x00000058420d7220 */ /* 0x002fe20000400000 */
[----:B------:R-:W-:Y:S01]  /*5b50*/  F2FP.TF32.F32.PACK_B R71, R71 ;  /* 0x00000047ff47723e */ /* 0x000fe200024050ff */
[----:B------:R0:W-:Y:S01]  /*5b60*/  @P4 STG.E desc[UR38][R6.64+0x120], R5 ;  /* 0x0001200506004986 */ /* 0x0001e2000c101926 */
[----:B------:R-:W-:Y:S02]  /*5b70*/  F2FP.TF32.F32.PACK_B R73, R73 ;  /* 0x00000049ff49723e */ /* 0x000fe400024050ff */
[----:B------:R-:W-:Y:S01]  /*5b80*/  F2FP.TF32.F32.PACK_B R13, R13 ;  /* 0x0000000dff0d723e */ /* 0x000fe200024050ff */
[----:B------:R-:W-:Y:S01]  /*5b90*/  @P1 STG.E desc[UR38][R6.64+0x124], R61 ;  /* 0x0001243d06001986 */ /* 0x000fe2000c101926 */
[----:B------:R-:W-:-:S02]  /*5ba0*/  ISETP.GT.AND P1, PT, R4, 0x50, PT ;  /* 0x000000500400780c */ /* 0x000fc40003f24270 */
[----:B------:R-:W-:Y:S01]  /*5bb0*/  F2FP.TF32.F32.PACK_B R75, R75 ;  /* 0x0000004bff4b723e */ /* 0x000fe200024050ff */
[----:B------:R1:W-:Y:S01]  /*5bc0*/  @P2 STG.E desc[UR38][R8.64+0x120], R11 ;  /* 0x0001200b08002986 */ /* 0x0003e2000c101926 */
[C---:B------:R-:W-:Y:S02]  /*5bd0*/  ISETP.GT.AND P4, PT, R3.reuse, RZ, P1 ;  /* 0x000000ff0300720c */ /* 0x040fe40000f84270 */
[C---:B------:R-:W-:Y:S01]  /*5be0*/  ISETP.GT.AND P2, PT, R3.reuse, RZ, P0 ;  /* 0x000000ff0300720c */ /* 0x040fe20000744270 */
[----:B0-----:R-:W-:Y:S01]  /*5bf0*/  FMUL R5, R64, R88 ;  /* 0x0000005840057220 */ /* 0x001fe20000400000 */
[C---:B------:R-:W-:Y:S01]  /*5c00*/  ISETP.GT.AND P1, PT, R3.reuse, 0x8, P1 ;  /* 0x000000080300780c */ /* 0x040fe20000f24270 */
[----:B------:R-:W-:Y:S01]  /*5c10*/  @P3 STG.E desc[UR38][R8.64+0x124], R63 ;  /* 0x0001243f08003986 */ /* 0x000fe2000c101926 */
[----:B------:R-:W-:Y:S02]  /*5c20*/  ISETP.GT.AND P3, PT, R3, 0x8, P0 ;  /* 0x000000080300780c */ /* 0x000fe40000764270 */
[----:B------:R-:W-:-:S02]  /*5c30*/  F2FP.TF32.F32.PACK_B R5, R5 ;  /* 0x00000005ff05723e */ /* 0x000fc400024050ff */
[----:B------:R-:W-:Y:S01]  /*5c40*/  ISETP.GT.AND P0, PT, R4, 0x59, PT ;  /* 0x000000590400780c */ /* 0x000fe20003f04270 */
[----:B-1----:R-:W-:Y:S01]  /*5c50*/  FMUL R11, R70, R88 ;  /* 0x00000058460b7220 */ /* 0x002fe20000400000 */
[----:B------:R-:W-:Y:S01]  /*5c60*/  F2FP.TF32.F32.PACK_B R77, R77 ;  /* 0x0000004dff4d723e */ /* 0x000fe200024050ff */
[----:B------:R0:W-:Y:S01]  /*5c70*/  @P4 STG.E desc[UR38][R6.64+0x140], R5 ;  /* 0x0001400506004986 */ /* 0x0001e2000c101926 */
[----:B------:R-:W-:Y:S02]  /*5c80*/  F2FP.TF32.F32.PACK_B R79, R79 ;  /* 0x0000004fff4f723e */ /* 0x000fe400024050ff */
[----:B------:R-:W-:Y:S01]  /*5c90*/  F2FP.TF32.F32.PACK_B R11, R11 ;  /* 0x0000000bff0b723e */ /* 0x000fe200024050ff */
[----:B------:R-:W-:Y:S01]  /*5ca0*/  @P2 STG.E desc[UR38][R6.64+0x144], R65 ;  /* 0x0001444106002986 */ /* 0x000fe2000c101926 */
[----:B------:R-:W-:Y:S02]  /*5cb0*/  ISETP.GT.AND P2, PT, R4, 0x58, PT ;  /* 0x000000580400780c */ /* 0x000fe40003f44270 */
[----:B------:R-:W-:Y:S01]  /*5cc0*/  F2FP.TF32.F32.PACK_B R81, R81 ;  /* 0x00000051ff51723e */ /* 0x000fe200024050ff */
[----:B------:R1:W-:Y:S01]  /*5cd0*/  @P1 STG.E desc[UR38][R8.64+0x140], R13 ;  /* 0x0001400d08001986 */ /* 0x0003e2000c101926 */
[----:B------:R-:W-:-:S02]  /*5ce0*/  ISETP.GT.AND P4, PT, R3, RZ, P2 ;  /* 0x000000ff0300720c */ /* 0x000fc40001784270 */
[C---:B------:R-:W-:Y:S01]  /*5cf0*/  ISETP.GT.AND P1, PT, R3.reuse, RZ, P0 ;  /* 0x000000ff0300720c */ /* 0x040fe20000724270 */
[-C--:B0-----:R-:W-:Y:S01]  /*5d00*/  FMUL R5, R68, R88.reuse ;  /* 0x0000005844057220 */ /* 0x081fe20000400000 */
[C---:B------:R-:W-:Y:S01]  /*5d10*/  ISETP.GT.AND P2, PT, R3.reuse, 0x8, P2 ;  /* 0x000000080300780c */ /* 0x040fe20001744270 */
[----:B------:R-:W-:Y:S01]  /*5d20*/  @P3 STG.E desc[UR38][R8.64+0x144], R67 ;  /* 0x0001444308003986 */ /* 0x000fe2000c101926 */
[----:B------:R-:W-:Y:S02]  /*5d30*/  ISETP.GT.AND P3, PT, R3, 0x8, P0 ;  /* 0x000000080300780c */ /* 0x000fe40000764270 */
[----:B------:R-:W-:Y:S02]  /*5d40*/  F2FP.TF32.F32.PACK_B R5, R5 ;  /* 0x00000005ff05723e */ /* 0x000fe400024050ff */
[----:B------:R-:W-:Y:S01]  /*5d50*/  ISETP.GT.AND P0, PT, R4, 0x61, PT ;  /* 0x000000610400780c */ /* 0x000fe20003f04270 */
[----:B-1----:R-:W-:Y:S01]  /*5d60*/  FMUL R13, R74, R88 ;  /* 0x000000584a0d7220 */ /* 0x002fe20000400000 */
[----:B------:R-:W-:Y:S01]  /*5d70*/  F2FP.TF32.F32.PACK_B R15, R15 ;  /* 0x0000000fff0f723e */ /* 0x000fe200024050ff */
[----:B------:R0:W-:Y:S01]  /*5d80*/  @P4 STG.E desc[UR38][R6.64+0x160], R5 ;  /* 0x0001600506004986 */ /* 0x0001e2000c101926 */
[----:B------:R-:W-:-:S02]  /*5d90*/  F2FP.TF32.F32.PACK_B R83, R83 ;  /* 0x00000053ff53723e */ /* 0x000fc400024050ff */
        /* <DEDUP_REMOVED lines=15> */
[----:B------:R0:W-:Y:S03]  /*5e90*/  @P4 STG.E desc[UR38][R6.64+0x180], R5 ;  /* 0x0001800506004986 */ /* 0x0001e6000c101926 */
[----:B------:R-:W-:Y:S01]  /*5ea0*/  F2FP.TF32.F32.PACK_B R11, R11 ;  /* 0x0000000bff0b723e */ /* 0x000fe200024050ff */
[----:B------:R-:W-:Y:S01]  /*5eb0*/  @P2 STG.E desc[UR38][R6.64+0x184], R73 ;  /* 0x0001844906002986 */ /* 0x000fe2000c101926 */
[----:B------:R-:W-:-:S03]  /*5ec0*/  ISETP.GT.AND P2, PT, R4, 0x68, PT ;  /* 0x000000680400780c */ /* 0x000fc60003f44270 */
[----:B------:R1:W-:Y:S01]  /*5ed0*/  @P1 STG.E desc[UR38][R8.64+0x180], R13 ;  /* 0x0001800d08001986 */ /* 0x0003e2000c101926 */
[C---:B------:R-:W-:Y:S02]  /*5ee0*/  ISETP.GT.AND P4, PT, R3.reuse, RZ, P2 ;  /* 0x000000ff0300720c */ /* 0x040fe40001784270 */
[C---:B------:R-:W-:Y:S01]  /*5ef0*/  ISETP.GT.AND P1, PT, R3.reuse, RZ, P0 ;  /* 0x000000ff0300720c */ /* 0x040fe20000724270 */
[-C--:B0-----:R-:W-:Y:S01]  /*5f00*/  FMUL R5, R76, R88.reuse ;  /* 0x000000584c057220 */ /* 0x081fe20000400000 */
[C---:B------:R-:W-:Y:S01]  /*5f10*/  ISETP.GT.AND P2, PT, R3.reuse, 0x8, P2 ;  /* 0x000000080300780c */ /* 0x040fe20001744270 */
[----:B------:R-:W-:Y:S01]  /*5f20*/  @P3 STG.E desc[UR38][R8.64+0x184], R75 ;  /* 0x0001844b08003986 */ /* 0x000fe2000c101926 */
[----:B------:R-:W-:Y:S02]  /*5f30*/  ISETP.GT.AND P3, PT, R4, 0x71, PT ;  /* 0x000000710400780c */ /* 0x000fe40003f64270 */
[----:B------:R-:W-:Y:S02]  /*5f40*/  F2FP.TF32.F32.PACK_B R5, R5 ;  /* 0x00000005ff05723e */ /* 0x000fe400024050ff */
[----:B------:R-:W-:Y:S01]  /*5f50*/  ISETP.GT.AND P0, PT, R3, 0x8, P0 ;  /* 0x000000080300780c */ /* 0x000fe20000704270 */
[----:B-1----:R-:W-:-:S02]  /*5f60*/  FMUL R13, R80, R88 ;  /* 0x00000058500d7220 */ /* 0x002fc40000400000 */
[----:B------:R-:W-:Y:S03]  /*5f70*/  @P4 STG.E desc[UR38][R6.64+0x1a0], R5 ;  /* 0x0001a00506004986 */ /* 0x000fe6000c101926 */
[----:B------:R-:W-:Y:S01]  /*5f80*/  F2FP.TF32.F32.PACK_B R13, R13 ;  /* 0x0000000dff0d723e */ /* 0x000fe200024050ff */
[----:B------:R-:W-:Y:S01]  /*5f90*/  @P1 STG.E desc[UR38][R6.64+0x1a4], R77 ;  /* 0x0001a44d06001986 */ /* 0x000fe2000c101926 */
[----:B------:R-:W-:-:S03]  /*5fa0*/  ISETP.GT.AND P1, PT, R4, 0x70, PT ;  /* 0x000000700400780c */ /* 0x000fc60003f24270 */
[----:B------:R0:W-:Y:S01]  /*5fb0*/  @P2 STG.E desc[UR38][R8.64+0x1a0], R11 ;  /* 0x0001a00b08002986 */ /* 0x0001e2000c101926 */
[C---:B------:R-:W-:Y:S02]  /*5fc0*/  ISETP.GT.AND P4, PT, R3.reuse, RZ, P1 ;  /* 0x000000ff0300720c */ /* 0x040fe40000f84270 */
[C---:B------:R-:W-:Y:S01]  /*5fd0*/  ISETP.GT.AND P2, PT, R3.reuse, RZ, P3 ;  /* 0x000000ff0300720c */ /* 0x040fe20001f44270 */
[----:B------:R-:W-:Y:S01]  /*5fe0*/  @P0 STG.E desc[UR38][R8.64+0x1a4], R79 ;  /* 0x0001a44f08000986 */ /* 0x000fe2000c101926 */
[C---:B------:R-:W-:Y:S02]  /*5ff0*/  ISETP.GT.AND P1, PT, R3.reuse, 0x8, P1 ;  /* 0x000000080300780c */ /* 0x040fe40000f24270 */
[----:B------:R-:W-:Y:S02]  /*6000*/  ISETP.GT.AND P0, PT, R4, 0x78, PT ;  /* 0x000000780400780c */ /* 0x000fe40003f04270 */
[----:B------:R-:W-:Y:S01]  /*6010*/  ISETP.GT.AND P3, PT, R3, 0x8, P3 ;  /* 0x000000080300780c */ /* 0x000fe20001f64270 */
[----:B0-----:R-:W-:-:S04]  /*6020*/  FMUL R11, R86, R88 ;  /* 0x00000058560b7220 */ /* 0x001fc80000400000 */
[----:B------:R-:W-:Y:S01]  /*6030*/  @P4 STG.E desc[UR38][R6.64+0x1c0], R13 ;  /* 0x0001c00d06004986 */ /* 0x000fe2000c101926 */
[----:B------:R-:W-:Y:S01]  /*6040*/  ISETP.GT.AND P4, PT, R4, 0x79, PT ;  /* 0x000000790400780c */ /* 0x000fe20003f84270 */
[----:B------:R-:W-:Y:S01]  /*6050*/  @P2 IMAD.MOV.U32 R4, RZ, RZ, R6 ;  /* 0x000000ffff042224 */ /* 0x000fe200078e0006 */
[----:B------:R-:W-:Y:S01]  /*6060*/  F2FP.TF32.F32.PACK_B R11, R11 ;  /* 0x0000000bff0b723e */ /* 0x000fe200024050ff */
[----:B------:R-:W-:-:S05]  /*6070*/  @P2 IMAD.MOV.U32 R5, RZ, RZ, R7 ;  /* 0x000000ffff052224 */ /* 0x000fca00078e0007 */
[----:B------:R0:W-:Y:S01]  /*6080*/  @P2 STG.E desc[UR38][R4.64+0x1c4], R81 ;  /* 0x0001c45104002986 */ /* 0x0001e2000c101926 */
[C---:B------:R-:W-:Y:S02]  /*6090*/  ISETP.GT.AND P2, PT, R3.reuse, RZ, P4 ;  /* 0x000000ff0300720c */ /* 0x040fe40002744270 */
[----:B------:R-:W-:Y:S01]  /*60a0*/  ISETP.GT.AND P4, PT, R3, 0x8, P4 ;  /* 0x000000080300780c */ /* 0x000fe20002784270 */
[----:B0-----:R-:W-:Y:S02]  /*60b0*/  @P1 IMAD.MOV.U32 R4, RZ, RZ, R8 ;  /* 0x000000ffff041224 */ /* 0x001fe400078e0008 */
[----:B------:R-:W-:-:S05]  /*60c0*/  @P1 IMAD.MOV.U32 R5, RZ, RZ, R9 ;  /* 0x000000ffff051224 */ /* 0x000fca00078e0009 */
[----:B------:R0:W-:Y:S01]  /*60d0*/  @P1 STG.E desc[UR38][R4.64+0x1c0], R15 ;  /* 0x0001c00f04001986 */ /* 0x0001e2000c101926 */
[C---:B------:R-:W-:Y:S02]  /*60e0*/  ISETP.GT.AND P1, PT, R3.reuse, RZ, P0 ;  /* 0x000000ff0300720c */ /* 0x040fe40000724270 */
[----:B------:R-:W-:Y:S01]  /*60f0*/  ISETP.GT.AND P0, PT, R3, 0x8, P0 ;  /* 0x000000080300780c */ /* 0x000fe20000704270 */
[----:B------:R-:W-:-:S05]  /*6100*/  FMUL R3, R84, R88 ;  /* 0x0000005854037220 */ /* 0x000fca0000400000 */
[----:B------:R-:W-:Y:S01]  /*6110*/  F2FP.TF32.F32.PACK_B R3, R3 ;  /* 0x00000003ff03723e */ /* 0x000fe200024050ff */
[----:B0-----:R-:W-:Y:S02]  /*6120*/  @P3 IMAD.MOV.U32 R4, RZ, RZ, R8 ;  /* 0x000000ffff043224 */ /* 0x001fe400078e0008 */
[----:B------:R-:W-:-:S05]  /*6130*/  @P3 IMAD.MOV.U32 R5, RZ, RZ, R9 ;  /* 0x000000ffff053224 */ /* 0x000fca00078e0009 */
[----:B------:R0:W-:Y:S02]  /*6140*/  @P3 STG.E desc[UR38][R4.64+0x1c4], R83 ;  /* 0x0001c45304003986 */ /* 0x0001e4000c101926 */
[----:B0-----:R-:W-:Y:S02]  /*6150*/  @P1 IMAD.MOV.U32 R4, RZ, RZ, R6 ;  /* 0x000000ffff041224 */ /* 0x001fe400078e0006 */
[----:B------:R-:W-:-:S05]  /*6160*/  @P1 IMAD.MOV.U32 R5, RZ, RZ, R7 ;  /* 0x000000ffff051224 */ /* 0x000fca00078e0007 */
[----:B------:R0:W-:Y:S04]  /*6170*/  @P1 STG.E desc[UR38][R4.64+0x1e0], R3 ;  /* 0x0001e00304001986 */ /* 0x0001e8000c101926 */
[----:B------:R1:W-:Y:S01]  /*6180*/  @P2 STG.E desc[UR38][R6.64+0x1e4], R85 ;  /* 0x0001e45506002986 */ /* 0x0003e2000c101926 */
[----:B0-----:R-:W-:Y:S02]  /*6190*/  @P0 IMAD.MOV.U32 R4, RZ, RZ, R8 ;  /* 0x000000ffff040224 */ /* 0x001fe400078e0008 */
[----:B------:R-:W-:-:S05]  /*61a0*/  @P0 IMAD.MOV.U32 R5, RZ, RZ, R9 ;  /* 0x000000ffff050224 */ /* 0x000fca00078e0009 */
[----:B------:R1:W-:Y:S04]  /*61b0*/  @P0 STG.E desc[UR38][R4.64+0x1e0], R11 ;  /* 0x0001e00b04000986 */ /* 0x0003e8000c101926 */
[----:B------:R1:W-:Y:S02]  /*61c0*/  @P4 STG.E desc[UR38][R8.64+0x1e4], R87 ;  /* 0x0001e45708004986 */ /* 0x0003e4000c101926 */
.L_x_160:
[----:B------:R-:W-:Y:S05]  /*61d0*/  BSYNC B0 ;  /* 0x0000000000007941 */ /* 0x000fea0003800000 */
.L_x_34:
[----:B------:R-:W-:Y:S01]  /*61e0*/  IADD3 R16, P0, R16, UR36, RZ ;  /* 0x0000002410107c10 */ /* 0x000fe2000ff1e0ff */
[----:B------:R-:W-:Y:S01]  /*61f0*/  ULDC.64 UR4, c[0x0][0x650] ;  /* 0x0001940000047ab9 */ /* 0x000fe20000000a00 */
[----:B------:R-:W-:Y:S01]  /*6200*/  PRMT R3, RZ, 0x7610, R3 ;  /* 0x00007610ff037816 */ /* 0x000fe20000000003 */
[----:B------:R-:W-:Y:S01]  /*6210*/  IMAD.MOV.U32 R100, RZ, RZ, -0x1 ;  /* 0xffffffffff647424 */ /* 0x000fe200078e00ff */
[----:B------:R-:W-:Y:S01]  /*6220*/  IADD3.X R17, R17, UR42, RZ, P0, !PT ;  /* 0x0000002a11117c10 */ /* 0x000fe200087fe4ff */
[----:B--2---:R-:W-:Y:S01]  /*6230*/  IMAD.MOV.U32 R99, RZ, RZ, -0x1 ;  /* 0xffffffffff637424 */ /* 0x004fe200078e00ff */
[----:B------:R-:W-:-:S04]  /*6240*/  ISETP.GE.U32.AND P0, PT, R16, UR4, PT ;  /* 0x0000000410007c0c */ /* 0x000fc8000bf06070 */
[----:B------:R-:W-:-:S13]  /*6250*/  ISETP.GE.U32.AND.EX P0, PT, R17, UR5, PT, P0 ;  /* 0x0000000511007c0c */ /* 0x000fda000bf06100 */
[----:B------:R-:W-:Y:S05]  /*6260*/  @P0 BRA `(.L_x_161) ;  /* 0x00000004004c0947 */ /* 0x000fea0003800000 */
[----:B01----:R-:W0:Y:S01]  /*6270*/  LDC.64 R10, c[0x0][0x628] ;  /* 0x00018a00ff0a7b82 */ /* 0x003e220000000a00 */
[----:B----4-:R-:W1:Y:S01]  /*6280*/  S2R R12, SR_CTAID.X ;  /* 0x00000000000c7919 */ /* 0x010e620000002500 */
[----:B---3--:R-:W-:Y:S02]  /*6290*/  IMAD.MOV.U32 R8, RZ, RZ, R16 ;  /* 0x000000ffff087224 */ /* 0x008fe400078e0010 */
[----:B------:R-:W-:Y:S01]  /*62a0*/  IMAD.MOV.U32 R9, RZ, RZ, R17 ;  /* 0x000000ffff097224 */ /* 0x000fe200078e0011 */
[----:B------:R-:W2:Y:S03]  /*62b0*/  S2R R20, SR_CTAID.Y ;  /* 0x0000000000147919 */ /* 0x000ea60000002600 */
[----:B------:R-:W3:Y:S08]  /*62c0*/  LDC R0, c[0x0][0x630] ;  /* 0x00018c00ff007b82 */ /* 0x000ef00000000800 */
[----:B------:R-:W4:Y:S01]  /*62d0*/  LDC.64 R14, c[0x0][0x620] ;  /* 0x00018800ff0e7b82 */ /* 0x000f220000000a00 */
[----:B0-----:R-:W-:-:S04]  /*62e0*/  ISETP.NE.U32.AND P0, PT, R10, RZ, PT ;  /* 0x000000ff0a00720c */ /* 0x001fc80003f05070 */
[----:B------:R-:W-:-:S13]  /*62f0*/  ISETP.NE.AND.EX P0, PT, R11, RZ, PT, P0 ;  /* 0x000000ff0b00720c */ /* 0x000fda0003f05300 */
[----:B-1234-:R-:W-:Y:S05]  /*6300*/  @!P0 BRA `(.L_x_162) ;  /* 0x0000000000288947 */ /* 0x01efea0003800000 */
        /* <DEDUP_REMOVED lines=10> */
.L_x_162:
[-CC-:B------:R-:W-:Y:S01]  /*63b0*/  SHF.R.U64 R99, R8, R0.reuse, R9.reuse ;  /* 0x0000000008637219 */ /* 0x180fe20000001209 */
[----:B------:R-:W0:Y:S01]  /*63c0*/  LDC.64 R26, c[0x0][0x640] ;  /* 0x00019000ff1a7b82 */ /* 0x000e220000000a00 */
[----:B------:R-:W-:Y:S01]  /*63d0*/  SHF.R.U32.HI R0, RZ, R0, R9 ;  /* 0x00000000ff007219 */ /* 0x000fe20000011609 */
[----:B------:R-:W-:Y:S01]  /*63e0*/  ULDC UR4, c[0x0][0x150] ;  /* 0x0000540000047ab9 */ /* 0x000fe20000000800 */
[----:B------:R-:W-:Y:S02]  /*63f0*/  IADD3 R3, P0, RZ, -R99, RZ ;  /* 0x80000063ff037210 */ /* 0x000fe40007f1e0ff */
[----:B------:R-:W-:-:S03]  /*6400*/  I2FP.F32.U32 R7, R12 ;  /* 0x0000000c00077245 */ /* 0x000fc60000201000 */
[----:B------:R-:W1:Y:S01]  /*6410*/  LDC R6, c[0x0][0x618] ;  /* 0x00018600ff067b82 */ /* 0x000e620000000800 */
[----:B------:R-:W-:Y:S02]  /*6420*/  IMAD.X R5, RZ, RZ, ~R0, P0 ;  /* 0x000000ffff057224 */ /* 0x000fe400000e0e00 */
[----:B------:R-:W-:Y:S01]  /*6430*/  FMUL R7, R7, UR4 ;  /* 0x0000000407077c20 */ /* 0x000fe20008400000 */
[----:B------:R-:W-:Y:S01]  /*6440*/  ULDC UR4, c[0x0][0x154] ;  /* 0x0000550000047ab9 */ /* 0x000fe20000000800 */
[-C--:B------:R-:W-:Y:S02]  /*6450*/  IMAD R0, R5, R14.reuse, RZ ;  /* 0x0000000e05007224 */ /* 0x080fe400078e02ff */
[C---:B------:R-:W-:Y:S01]  /*6460*/  IMAD.WIDE.U32 R4, R3.reuse, R14, R16 ;  /* 0x0000000e03047225 */ /* 0x040fe200078e0010 */
[----:B------:R-:W2:Y:S01]  /*6470*/  LDC R11, c[0x0][0x608] ;  /* 0x00018200ff0b7b82 */ /* 0x000ea20000000800 */
[----:B------:R-:W3:Y:S02]  /*6480*/  F2I.U32.TRUNC.NTZ R7, R7 ;  /* 0x0000000700077305 */ /* 0x000ee4000020f000 */
[----:B------:R-:W-:-:S04]  /*6490*/  IMAD R3, R3, R15, R0 ;  /* 0x0000000f03037224 */ /* 0x000fc800078e0200 */
[----:B------:R-:W-:Y:S01]  /*64a0*/  IMAD.IADD R3, R5, 0x1, R3 ;  /* 0x0000000105037824 */ /* 0x000fe200078e0203 */
[----:B------:R-:W4:Y:S01]  /*64b0*/  LDC R8, c[0x0][0x658] ;  /* 0x00019600ff087b82 */ /* 0x000f220000000800 */
[----:B------:R-:W-:Y:S02]  /*64c0*/  I2FP.F32.U32 R5, R20 ;  /* 0x0000001400057245 */ /* 0x000fe40000201000 */
[----:B0-----:R-:W-:-:S04]  /*64d0*/  ISETP.NE.U32.AND P0, PT, R26, RZ, PT ;  /* 0x000000ff1a00720c */ /* 0x001fc80003f05070 */
[----:B------:R-:W-:Y:S01]  /*64e0*/  ISETP.NE.AND.EX P0, PT, R27, RZ, PT, P0 ;  /* 0x000000ff1b00720c */ /* 0x000fe20003f05300 */
[----:B------:R-:W0:Y:S01]  /*64f0*/  LDC R9, c[0x0][0x144] ;  /* 0x00005100ff097b82 */ /* 0x000e220000000800 */
[-C--:B-1----:R-:W-:Y:S01]  /*6500*/  SHF.R.U64 R13, R4, R6.reuse, R3 ;  /* 0x00000006040d7219 */ /* 0x082fe20000001203 */
[----:B---3--:R-:W-:Y:S01]  /*6510*/  IMAD.MOV R7, RZ, RZ, -R7 ;  /* 0x000000ffff077224 */ /* 0x008fe200078e0a07 */
[----:B------:R-:W-:Y:S01]  /*6520*/  SHF.R.U32.HI R0, RZ, R6, R3 ;  /* 0x00000006ff007219 */ /* 0x000fe20000011603 */
[----:B------:R-:W-:-:S04]  /*6530*/  FMUL R6, R5, UR4 ;  /* 0x0000000405067c20 */ /* 0x000fc80008400000 */
[----:B------:R-:W1:Y:S01]  /*6540*/  LDC R21, c[0x0][0x148] ;  /* 0x00005200ff157b82 */ /* 0x000e620000000800 */
[----:B------:R3:W0:Y:S01]  /*6550*/  F2I.U32.TRUNC.NTZ R14, R6 ;  /* 0x00000006000e7305 */ /* 0x000622000020f000 */
[-CC-:B--2---:R-:W-:Y:S02]  /*6560*/  SHF.R.U64 R10, R13, R11.reuse, R0.reuse ;  /* 0x0000000b0d0a7219 */ /* 0x184fe40000001200 */
[----:B------:R-:W-:-:S04]  /*6570*/  SHF.R.U32.HI R3, RZ, R11, R0 ;  /* 0x0000000bff037219 */ /* 0x000fc80000011600 */
[----:B-----5:R-:W2:Y:S01]  /*6580*/  LDC R24, c[0x0][0x648] ;  /* 0x00019200ff187b82 */ /* 0x020ea20000000800 */
[-CC-:B----4-:R-:W-:Y:S02]  /*6590*/  SHF.R.U64 R15, R10, R8.reuse, R3.reuse ;  /* 0x000000080a0f7219 */ /* 0x190fe40000001203 */
[----:B------:R-:W-:-:S03]  /*65a0*/  SHF.R.U32.HI R5, RZ, R8, R3 ;  /* 0x00000008ff057219 */ /* 0x000fc60000011603 */
[----:B------:R-:W-:Y:S02]  /*65b0*/  IMAD.MOV.U32 R4, RZ, RZ, R15 ;  /* 0x000000ffff047224 */ /* 0x000fe400078e000f */
[----:B------:R-:W4:Y:S01]  /*65c0*/  LDC R28, c[0x0][0x638] ;  /* 0x00018e00ff1c7b82 */ /* 0x000f220000000800 */
[----:B0-----:R-:W-:-:S07]  /*65d0*/  IMAD R25, R9, R7, R12 ;  /* 0x0000000709197224 */ /* 0x001fce00078e020c */
[----:B------:R-:W0:Y:S08]  /*65e0*/  LDC R29, c[0x0][0x610] ;  /* 0x00018400ff1d7b82 */ /* 0x000e300000000800 */
[----:B------:R-:W0:Y:S01]  /*65f0*/  LDC R30, c[0x0][0x600] ;  /* 0x00018000ff1e7b82 */ /* 0x000e220000000800 */
[----:B-1-3--:R-:W-:Y:S05]  /*6600*/  @!P0 BRA `(.L_x_163) ;  /* 0x0000000000288947 */ /* 0x00afea0003800000 */
[----:B------:R-:W1:Y:S02]  /*6610*/  LDC R0, c[0x0][0x64c] ;  /* 0x00019300ff007b82 */ /* 0x000e640000000800 */
[----:B-1----:R-:W-:-:S05]  /*6620*/  IADD3 R3, P0, R15, R0, RZ ;  /* 0x000000000f037210 */ /* 0x002fca0007f1e0ff */
        /* <DEDUP_REMOVED lines=8> */
.L_x_163:
[----:B------:R-:W-:Y:S01]  /*66b0*/  ISETP.NE.AND P0, PT, R2, 0x1, PT ;  /* 0x000000010200780c */ /* 0x000fe20003f05270 */
[----:B------:R-:W-:Y:S01]  /*66c0*/  IMAD.MOV R14, RZ, RZ, -R14 ;  /* 0x000000ffff0e7224 */ /* 0x000fe200078e0a0e */
[----:B--2---:R-:W-:Y:S02]  /*66d0*/  SHF.R.U64 R0, R4, R24, R5 ;  /* 0x0000001804007219 */ /* 0x004fe40000001205 */
[----:B------:R-:W-:Y:S02]  /*66e0*/  LOP3.LUT R3, R10, R97, RZ, 0xc0, !PT ;  /* 0x000000610a037212 */ /* 0x000fe400078ec0ff */
[----:B------:R-:W-:Y:S01]  /*66f0*/  LOP3.LUT R6, R13, R96, RZ, 0xc0, !PT ;  /* 0x000000600d067212 */ /* 0x000fe200078ec0ff */
[----:B------:R-:W-:Y:S02]  /*6700*/  IMAD.MOV R4, RZ, RZ, -R0 ;  /* 0x000000ffff047224 */ /* 0x000fe400078e0a00 */
[----:B------:R-:W-:Y:S02]  /*6710*/  IMAD R0, R92, R0, R3 ;  /* 0x000000005c007224 */ /* 0x000fe400078e0203 */
[----:B----4-:R-:W-:-:S02]  /*6720*/  IMAD R3, R4, R28, R15 ;  /* 0x0000001c04037224 */ /* 0x010fc400078e020f */
[----:B------:R-:W-:Y:S02]  /*6730*/  @P0 IMAD R25, R21, R14, R20 ;  /* 0x0000000e15190224 */ /* 0x000fe400078e0214 */
[----:B0-----:R-:W-:Y:S02]  /*6740*/  IMAD R5, R3, R30, R6 ;  /* 0x0000001e03057224 */ /* 0x001fe400078e0206 */
[----:B------:R-:W-:Y:S02]  /*6750*/  IMAD R0, R0, R29, R25 ;  /* 0x0000001d00007224 */ /* 0x000fe400078e0219 */
[----:B------:R-:W-:-:S03]  /*6760*/  IMAD.MOV.U32 R4, RZ, RZ, 0x1 ;  /* 0x00000001ff047424 */ /* 0x000fc600078e00ff */
[----:B------:R-:W-:Y:S02]  /*6770*/  SEL R100, R5, R0, !P0 ;  /* 0x0000000005647207 */ /* 0x000fe40004000000 */
[----:B------:R-:W-:Y:S02]  /*6780*/  PRMT R3, R4, 0x7610, R3 ;  /* 0x0000761004037816 */ /* 0x000fe40000000003 */
[----:B------:R-:W-:-:S07]  /*6790*/  SEL R0, R0, R5, !P0 ;  /* 0x0000000500007207 */ /* 0x000fce0004000000 */
.L_x_161:
[----:B------:R-:W-:Y:S01]  /*67a0*/  UIMAD.WIDE.U32 UR4, UR41, 0x24924925, URZ ;  /* 0x24924925290478a5 */ /* 0x000fe2000f8e003f */
[----:B------:R-:W-:Y:S01]  /*67b0*/  LOP3.LUT P0, RZ, R3, 0xff, RZ, 0xc0, !PT ;  /* 0x000000ff03ff7812 */ /* 0x000fe2000780c0ff */
[----:B------:R-:W-:Y:S02]  /*67c0*/  IMAD.MOV.U32 R101, RZ, RZ, R0 ;  /* 0x000000ffff657224 */ /* 0x000fe400078e0000 */
[----:B------:R-:W-:-:S04]  /*67d0*/  UIADD3 UR4, UR41, -UR5, URZ ;  /* 0x8000000529047290 */ /* 0x000fc8000fffe03f */
[----:B------:R-:W-:-:S04]  /*67e0*/  ULEA.HI UR4, UR4, UR5, URZ, 0x1f ;  /* 0x0000000504047291 */ /* 0x000fc8000f8ff83f */
[----:B------:R-:W-:-:S04]  /*67f0*/  USHF.R.U32.HI UR4, URZ, 0x2, UR4 ;  /* 0x000000023f047899 */ /* 0x000fc80008011604 */
[----:B------:R-:W-:Y:S01]  /*6800*/  UIMAD UR41, UR4, -0x7, UR41 ;  /* 0xfffffff9042978a4 */ /* 0x000fe2000f8e0229 */
[----:B------:R-:W-:Y:S11]  /*6810*/  @P0 BRA `(.L_x_164) ;  /* 0xffffffac00140947 */ /* 0x000ff6000383ffff */
[----:B------:R-:W-:Y:S05]  /*6820*/  EXIT ;  /* 0x000000000000794d */ /* 0x000fea0003800000 */
.L_x_7:
        /* <DEDUP_REMOVED lines=26> */
.L_x_166:
[----:B------:R-:W0:Y:S01]  /*69d0*/  LDC.64 R28, c[0x0][0x640] ;  /* 0x00019000ff1c7b82 */ /* 0x000e220000000a00 */
[-CC-:B------:R-:W-:Y:S01]  /*69e0*/  SHF.R.U64 R22, R14, R6.reuse, R15.reuse ;  /* 0x000000060e167219 */ /* 0x180fe2000000120f */
[----:B------:R-:W-:Y:S01]  /*69f0*/  IMAD.MOV.U32 R30, RZ, RZ, 0x1 ;  /* 0x00000001ff1e7424 */ /* 0x000fe200078e00ff */
[----:B------:R-:W-:Y:S02]  /*6a00*/  SHF.R.U32.HI R6, RZ, R6, R15 ;  /* 0x00000006ff067219 */ /* 0x000fe4000001160f */
[----:B------:R-:W-:-:S03]  /*6a10*/  IADD3 R13, P0, RZ, -R22, RZ ;  /* 0x80000016ff0d7210 */ /* 0x000fc60007f1e0ff */
[----:B------:R-:W1:Y:S02]  /*6a20*/  LDC R12, c[0x0][0x618] ;  /* 0x00018600ff0c7b82 */ /* 0x000e640000000800 */
[----:B------:R-:W-:-:S04]  /*6a30*/  IMAD.X R11, RZ, RZ, ~R6, P0 ;  /* 0x000000ffff0b7224 */ /* 0x000fc800000e0e06 */
[-C--:B------:R-:W-:Y:S02]  /*6a40*/  IMAD R6, R11, R24.reuse, RZ ;  /* 0x000000180b067224 */ /* 0x080fe400078e02ff */
[----:B------:R-:W2:Y:S01]  /*6a50*/  LDC R14, c[0x0][0x608] ;  /* 0x00018200ff0e7b82 */ /* 0x000ea20000000800 */
[----:B------:R-:W-:-:S04]  /*6a60*/  IMAD.WIDE.U32 R10, R13, R24, R16 ;  /* 0x000000180d0a7225 */ /* 0x000fc800078e0010 */
[----:B------:R-:W-:-:S03]  /*6a70*/  IMAD R13, R13, R25, R6 ;  /* 0x000000190d0d7224 */ /* 0x000fc600078e0206 */
[----:B------:R-:W3:Y:S01]  /*6a80*/  LDC R27, c[0x0][0x658] ;  /* 0x00019600ff1b7b82 */ /* 0x000ee20000000800 */
[----:B------:R-:W-:Y:S01]  /*6a90*/  IMAD.IADD R11, R11, 0x1, R13 ;  /* 0x000000010b0b7824 */ /* 0x000fe200078e020d */
[----:B0-----:R-:W-:-:S04]  /*6aa0*/  ISETP.NE.U32.AND P0, PT, R28, RZ, PT ;  /* 0x000000ff1c00720c */ /* 0x001fc80003f05070 */
[----:B------:R-:W-:Y:S02]  /*6ab0*/  ISETP.NE.AND.EX P0, PT, R29, RZ, PT, P0 ;  /* 0x000000ff1d00720c */ /* 0x000fe40003f05300 */
[----:B------:R-:W0:Y:S01]  /*6ac0*/  LDC R24, c[0x0][0x600] ;  /* 0x00018000ff187b82 */ /* 0x000e220000000800 */
[-CC-:B-1----:R-:W-:Y:S01]  /*6ad0*/  SHF.R.U64 R8, R10, R12.reuse, R11.reuse ;  /* 0x0000000c0a087219 */ /* 0x182fe2000000120b */
[----:B------:R-:W-:Y:S01]  /*6ae0*/  IMAD.MOV.U32 R10, RZ, RZ, -0x1 ;  /* 0xffffffffff0a7424 */ /* 0x000fe200078e00ff */
[----:B------:R-:W-:-:S05]  /*6af0*/  SHF.R.U32.HI R11, RZ, R12, R11 ;  /* 0x0000000cff0b7219 */ /* 0x000fca000001160b */
[----:B------:R-:W1:Y:S01]  /*6b00*/  LDC R25, c[0x0][0x648] ;  /* 0x00019200ff197b82 */ /* 0x000e620000000800 */
[-CC-:B--2---:R-:W-:Y:S02]  /*6b10*/  SHF.R.U64 R21, R8, R14.reuse, R11.reuse ;  /* 0x0000000e08157219 */ /* 0x184fe4000000120b */
[----:B------:R-:W-:-:S05]  /*6b20*/  SHF.R.U32.HI R6, RZ, R14, R11 ;  /* 0x0000000eff067219 */ /* 0x000fca000001160b */
[----:B------:R-:W2:Y:S01]  /*6b30*/  LDC R26, c[0x0][0x638] ;  /* 0x00018e00ff1a7b82 */ /* 0x000ea20000000800 */
[-C--:B---3--:R-:W-:Y:S02]  /*6b40*/  SHF.L.U32 R10, R10, R27.reuse, RZ ;  /* 0x0000001b0a0a7219 */ /* 0x088fe400000006ff */
[-CC-:B------:R-:W-:Y:S02]  /*6b50*/  SHF.R.U64 R23, R21, R27.reuse, R6.reuse ;  /* 0x0000001b15177219 */ /* 0x180fe40000001206 */
[----:B------:R-:W-:Y:S02]  /*6b60*/  LOP3.LUT R32, RZ, R10, RZ, 0x33, !PT ;  /* 0x0000000aff207212 */ /* 0x000fe400078e33ff */
[----:B------:R-:W-:Y:S01]  /*6b70*/  SHF.R.U32.HI R11, RZ, R27, R6 ;  /* 0x0000001bff0b7219 */ /* 0x000fe20000011606 */
[----:B------:R-:W3:Y:S01]  /*6b80*/  LDC R31, c[0x0][0x610] ;  /* 0x00018400ff1f7b82 */ /* 0x000ee20000000800 */
[----:B------:R-:W-:Y:S01]  /*6b90*/  IMAD.MOV.U32 R10, RZ, RZ, R23 ;  /* 0x000000ffff0a7224 */ /* 0x000fe200078e0017 */
[----:B------:R-:W-:Y:S06]  /*6ba0*/  @!P0 BRA `(.L_x_167) ;  /* 0x0000000000288947 */ /* 0x000fec0003800000 */
        /* <DEDUP_REMOVED lines=10> */
.L_x_167:
[----:B------:R-:W-:Y:S02]  /*6c50*/  ISETP.NE.AND P0, PT, R2, 0x1, PT ;  /* 0x000000010200780c */ /* 0x000fe40003f05270 */
[----:B-1----:R-:W-:Y:S01]  /*6c60*/  SHF.R.U64 R6, R10, R25, R11 ;  /* 0x000000190a067219 */ /* 0x002fe2000000120b */
[----:B0-----:R-:W-:Y:S01]  /*6c70*/  VIADD R11, R24, 0xffffffff ;  /* 0xffffffff180b7836 */ /* 0x001fe20000000000 */
[----:B------:R-:W-:Y:S02]  /*6c80*/  SHF.L.U32 R30, R30, R27, RZ ;  /* 0x0000001b1e1e7219 */ /* 0x000fe400000006ff */
[----:B------:R-:W-:Y:S01]  /*6c90*/  LOP3.LUT R5, R21, R32, RZ, 0xc0, !PT ;  /* 0x0000002015057212 */ /* 0x000fe200078ec0ff */
[----:B------:R-:W-:-:S04]  /*6ca0*/  IMAD.MOV R10, RZ, RZ, -R6 ;  /* 0x000000ffff0a7224 */ /* 0x000fc800078e0a06 */
[----:B------:R-:W-:Y:S01]  /*6cb0*/  IMAD R6, R30, R6, R5 ;  /* 0x000000061e067224 */ /* 0x000fe200078e0205 */
[----:B------:R-:W-:Y:S01]  /*6cc0*/  LOP3.LUT R5, R8, R11, RZ, 0xc0, !PT ;  /* 0x0000000b08057212 */ /* 0x000fe200078ec0ff */
[----:B------:R-:W-:Y:S02]  /*6cd0*/  @P0 IMAD R7, R9, R20, R4 ;  /* 0x0000001409070224 */ /* 0x000fe400078e0204 */
[----:B--2---:R-:W-:Y:S02]  /*6ce0*/  IMAD R4, R10, R26, R23 ;  /* 0x0000001a0a047224 */ /* 0x004fe400078e0217 */
[----:B---3--:R-:W-:Y:S02]  /*6cf0*/  IMAD R7, R6, R31, R7 ;  /* 0x0000001f06077224 */ /* 0x008fe400078e0207 */
[----:B------:R-:W-:Y:S02]  /*6d00*/  IMAD R4, R4, R24, R5 ;  /* 0x0000001804047224 */ /* 0x000fe400078e0205 */
[----:B------:R-:W-:-:S02]  /*6d10*/  IMAD.MOV.U32 R8, RZ, RZ, 0x1 ;  /* 0x00000001ff087424 */ /* 0x000fc400078e00ff */
[----:B------:R-:W-:Y:S01]  /*6d20*/  IMAD.MOV.U32 R6, RZ, RZ, R22 ;  /* 0x000000ffff067224 */ /* 0x000fe200078e0016 */
[----:B------:R-:W-:Y:S02]  /*6d30*/  SEL R19, R4, R7, !P0 ;  /* 0x0000000704137207 */ /* 0x000fe40004000000 */
[----:B------:R-:W-:-:S07]  /*6d40*/  SEL R21, R7, R4, !P0 ;  /* 0x0000000407157207 */ /* 0x000fce0004000000 */
.L_x_165:
[----:B------:R-:W-:-:S08]  /*6d50*/  NOP ;  /* 0x0000000000007918 */ /* 0x000fd00000000000 */
[----:B------:R-:W0:-:S00]  /*6d60*/  USETMAXREG.DEALLOC.CTAPOOL 0x28 ;  /* 0x00000028000079c8 */ /* 0x000e0000080e0500 */
[----:B0-----:R-:W-:-:S13]  /*6d70*/  ISETP.NE.AND P0, PT, R3, RZ, PT ;  /* 0x000000ff0300720c */ /* 0x001fda0003f05270 */
[----:B------:R-:W-:Y:S05]  /*6d80*/  @P0 EXIT ;  /* 0x000000000000094d */ /* 0x000fea0003800000 */
[----:B------:R-:W-:Y:S01]  /*6d90*/  LOP3.LUT P0, RZ, R8, 0xff, RZ, 0xc0, !PT ;  /* 0x000000ff08ff7812 */ /* 0x000fe2000780c0ff */
[----:B------:R-:W-:Y:S02]  /*6da0*/  IMAD.MOV.U32 R3, RZ, RZ, 0x1 ;  /* 0x00000001ff037424 */ /* 0x000fe400078e00ff */
[----:B------:R-:W-:-:S10]  /*6db0*/  IMAD.MOV.U32 R8, RZ, RZ, RZ ;  /* 0x000000ffff087224 */ /* 0x000fd400078e00ff */
[----:B------:R-:W-:Y:S05]  /*6dc0*/  @!P0 BRA `(.L_x_168) ;  /* 0x0000000c002c8947 */ /* 0x000fea0003800000 */
[----:B------:R-:W0:Y:S01]  /*6dd0*/  LDC R3, c[0x0][0x28c] ;  /* 0x0000a300ff037b82 */ /* 0x000e220000000800 */
[----:B------:R-:W-:Y:S01]  /*6de0*/  ULDC UR5, c[0x0][0x658] ;  /* 0x0001960000057ab9 */ /* 0x000fe20000000800 */
[----:B------:R-:W-:Y:S01]  /*6df0*/  UMOV UR6, 0xffffffff ;  /* 0xffffffff00067882 */ /* 0x000fe20000000000 */
[----:B------:R-:W-:Y:S01]  /*6e00*/  BSSY B0, `(.L_x_168) ;  /* 0x00000c7000007945 */ /* 0x000fe20003800000 */
[----:B------:R-:W-:Y:S01]  /*6e10*/  USHF.L.U32 UR6, UR6, UR5, URZ ;  /* 0x0000000506067299 */ /* 0x000fe2000800063f */
[----:B------:R-:W-:Y:S01]  /*6e20*/  IMAD.MOV.U32 R10, RZ, RZ, 0x1 ;  /* 0x00000001ff0a7424 */ /* 0x000fe200078e00ff */
[----:B------:R-:W-:Y:S01]  /*6e30*/  LOP3.LUT R9, R18, 0x2, RZ, 0xfc, !PT ;  /* 0x0000000212097812 */ /* 0x000fe200078efcff */
[----:B------:R-:W-:Y:S01]  /*6e40*/  IMAD.MOV.U32 R8, RZ, RZ, RZ ;  /* 0x000000ffff087224 */ /* 0x000fe200078e00ff */
[----:B------:R-:W1:Y:S01]  /*6e50*/  S2UR UR8, SR_CgaCtaId ;  /* 0x00000000000879c3 */ /* 0x000e620000008800 */
[----:B------:R-:W-:Y:S01]  /*6e60*/  ULDC UR4, c[0x0][0x600] ;  /* 0x0001800000047ab9 */ /* 0x000fe20000000800 */
[----:B------:R-:W-:Y:S01]  /*6e70*/  UMOV UR7, 0x1 ;  /* 0x0000000100077882 */ /* 0x000fe20000000000 */
[----:B------:R-:W-:-:S02]  /*6e80*/  UIADD3 UR15, UR4, -0x1, URZ ;  /* 0xffffffff040f7890 */ /* 0x000fc4000fffe03f */
[----:B------:R-:W-:Y:S02]  /*6e90*/  USHF.L.U32 UR17, UR7, UR5, URZ ;  /* 0x0000000507117299 */ /* 0x000fe4000800063f */
[----:B------:R-:W-:Y:S01]  /*6ea0*/  ULOP3.LUT UR16, URZ, UR6, URZ, 0x33, !UPT ;  /* 0x000000063f107292 */ /* 0x000fe2000f8e333f */
[----:B------:R-:W-:Y:S01]  /*6eb0*/  ULDC.64 UR20, c[0x0][0x198] ;  /* 0x0000660000147ab9 */ /* 0x000fe20000000a00 */
[----:B0-----:R-:W-:-:S05]  /*6ec0*/  VIADD R3, R3, 0x1f ;  /* 0x0000001f03037836 */ /* 0x001fca0000000000 */
[----:B------:R-:W-:Y:S01]  /*6ed0*/  SHF.R.S32.HI R4, RZ, 0x1f, R3 ;  /* 0x0000001fff047819 */ /* 0x000fe20000011403 */
[----:B-1----:R-:W-:-:S03]  /*6ee0*/  IMAD.U32 R12, RZ, RZ, UR8 ;  /* 0x00000008ff0c7e24 */ /* 0x002fc6000f8e00ff */
[----:B------:R-:W-:Y:S01]  /*6ef0*/  LEA.HI R4, R4, R3, RZ, 0x5 ;  /* 0x0000000304047211 */ /* 0x000fe200078f28ff */
[----:B------:R-:W-:-:S03]  /*6f00*/  IMAD.MOV.U32 R3, RZ, RZ, 0x1 ;  /* 0x00000001ff037424 */ /* 0x000fc600078e00ff */
[----:B------:R-:W-:-:S05]  /*6f10*/  SHF.R.S32.HI R11, RZ, 0x5, R4 ;  /* 0x00000005ff0b7819 */ /* 0x000fca0000011404 */
[----:B------:R-:W-:-:S07]  /*6f20*/  VIADD R13, R11, 0x1 ;  /* 0x000000010b0d7836 */ /* 0x000fce0000000000 */
.L_x_179:
[----:B------:R-:W-:-:S03]  /*6f30*/  UMOV UR4, 0xffffffff ;  /* 0xffffffff00047882 */ /* 0x000fc60000000000 */
[----:B------:R-:W-:Y:S05]  /*6f40*/  BRA.DIV UR4, `(.L_x_169) ;  /* 0x0000001204207947 */ /* 0x000fea000b800000 */
[----:B------:R-:W-:-:S13]  /*6f50*/  ELECT P6, URZ, PT ;  /* 0x00000000003f782f */ /* 0x000fda00038c0000 */
.L_x_193:
[----:B------:R-:W0:Y:S01]  /*6f60*/  LDC R4, c[0x0][0x28c] ;  /* 0x0000a300ff047b82 */ /* 0x000e220000000800 */
[----:B------:R-:W-:Y:S01]  /*6f70*/  BSSY B1, `(.L_x_170) ;  /* 0x000003b000017945 */ /* 0x000fe20003800000 */
[----:B0-----:R-:W-:-:S13]  /*6f80*/  ISETP.LT.OR P6, PT, R4, 0x1, !P6 ;  /* 0x000000010400780c */ /* 0x001fda00077c1670 */
[----:B------:R-:W-:Y:S05]  /*6f90*/  @P6 BRA `(.L_x_171) ;  /* 0x0000000000e06947 */ /* 0x000fea0003800000 */
[----:B------:R-:W-:Y:S02]  /*6fa0*/  IMAD R21, R21, 0x2, R12 ;  /* 0x0000000215157824 */ /* 0x000fe400078e020c */
[----:B------:R-:W-:Y:S02]  /*6fb0*/  IMAD.SHL.U32 R19, R19, 0x80, RZ ;  /* 0x0000008013137824 */ /* 0x000fe400078e00ff */
[----:B------:R-:W-:Y:S02]  /*6fc0*/  IMAD.MOV.U32 R22, RZ, RZ, RZ ;  /* 0x000000ffff167224 */ /* 0x000fe400078e00ff */
[----:B------:R-:W-:Y:S02]  /*6fd0*/  IMAD.MOV.U32 R4, RZ, RZ, R13 ;  /* 0x000000ffff047224 */ /* 0x000fe400078e000d */
[----:B------:R-:W-:Y:S02]  /*6fe0*/  IMAD.MOV.U32 R5, RZ, RZ, R3 ;  /* 0x000000ffff057224 */ /* 0x000fe400078e0003 */
[----:B------:R-:W-:-:S02]  /*6ff0*/  IMAD.MOV.U32 R7, RZ, RZ, R8 ;  /* 0x000000ffff077224 */ /* 0x000fc400078e0008 */
[----:B------:R-:W-:-:S07]  /*7000*/  IMAD.SHL.U32 R21, R21, 0x40, RZ ;  /* 0x0000004015157824 */ /* 0x000fce00078e00ff */
.L_x_174:
[----:B------:R-:W0:Y:S01]  /*7010*/  S2UR UR4, SR_CgaCtaId ;  /* 0x00000000000479c3 */ /* 0x000e220000008800 */
[----:B------:R-:W-:Y:S02]  /*7020*/  MOV R15, 0x400 ;  /* 0x00000400000f7802 */ /* 0x000fe40000000f00 */
[----:B------:R-:W-:Y:S02]  /*7030*/  SHF.L.U32 R14, R5, 0x1f, RZ ;  /* 0x0000001f050e7819 */ /* 0x000fe400000006ff */
[----:B------:R-:W-:Y:S01]  /*7040*/  ISETP.NE.AND P1, PT, R0, RZ, PT ;  /* 0x000000ff0000720c */ /* 0x000fe20003f25270 */
[----:B0-----:R-:W-:-:S05]  /*7050*/  IMAD.U32 R12, RZ, RZ, UR4 ;  /* 0x00000004ff0c7e24 */ /* 0x001fca000f8e00ff */
[----:B------:R-:W-:-:S07]  /*7060*/  LEA R20, R12, R15, 0x18 ;  /* 0x0000000f0c147211 */ /* 0x000fce00078ec0ff */
[----:B------:R-:W0:Y:S01]  /*7070*/  @!P1 LDC R15, c[0x0][0x500] ;  /* 0x00014000ff0f9b82 */ /* 0x000e220000000800 */
[----:B------:R-:W-:-:S04]  /*7080*/  IMAD R23, R7, 0x8, R20 ;  /* 0x0000000807177824 */ /* 0x000fc800078e0214 */
[----:B------:R-:W1:Y:S02]  /*7090*/  SYNCS.PHASECHK.TRANS64.TRYWAIT P0, [R23+URZ+0x38], R14 ;  /* 0x0000380e170075a7 */ /* 0x000e64000800017f */
[----:B-1----:R-:W-:Y:S05]  /*70a0*/  @!P0 BRA `(.L_x_172) ;  /* 0x0000000c00e88947 */ /* 0x002fea0003800000 */
.L_x_194:
[----:B-1----:R-:W-:Y:S01]  /*70b0*/  PRMT R14, R9, 0x9910, RZ ;  /* 0x00009910090e7816 */ /* 0x002fe200000000ff */
[----:B0-----:R0:W-:Y:S03]  /*70c0*/  @!P1 SYNCS.ARRIVE.TRANS64 RZ, [R23+URZ], R15 ;  /* 0x0000000f17ff99a7 */ /* 0x0011e6000800003f */
[----:B------:R-:W-:-:S13]  /*70d0*/  ISETP.NE.AND P0, PT, R14, 0x2, PT ;  /* 0x000000020e00780c */ /* 0x000fda0003f05270 */
[----:B0-----:R-:W-:Y:S05]  /*70e0*/  @P0 BRA `(.L_x_173) ;  /* 0x0000000000040947 */ /* 0x001fea0003800000 */
[----:B------:R-:W-:Y:S01]  /*70f0*/  BPT.TRAP 0x1 ;  /* 0x000000040000795c */ /* 0x000fe20000300000 */
.L_x_173:
[----:B------:R-:W-:Y:S01]  /*7100*/  IMAD R14, R7, 0x2, R12 ;  /* 0x00000002070e7824 */ /* 0x000fe200078e020c */
[----:B------:R-:W-:Y:S01]  /*7110*/  R2UR UR9, R23 ;  /* 0x00000000170972ca */ /* 0x000fe200000e0000 */
[----:B------:R-:W-:Y:S01]  /*7120*/  VIADD R4, R4, 0xffffffff ;  /* 0xffffffff04047836 */ /* 0x000fe20000000000 */
[----:B------:R-:W-:Y:S01]  /*7130*/  UIADD3 UR4, UP0, UR20, 0xf0, URZ ;  /* 0x000000f014047890 */ /* 0x000fe2000ff1e03f */
[----:B------:R-:W-:Y:S01]  /*7140*/  IMAD.SHL.U32 R14, R14, 0x800, RZ ;  /* 0x000008000e0e7824 */ /* 0x000fe200078e00ff */
[----:B------:R-:W-:Y:S01]  /*7150*/  R2UR UR11, R21 ;  /* 0x00000000150b72ca */ /* 0x000fe200000e0000 */
[----:B------:R-:W-:Y:S01]  /*7160*/  UIADD3 UR22, UP1, UR20, 0x1f0, URZ ;  /* 0x000001f014167890 */ /* 0x000fe2000ff3e03f */
[----:B------:R-:W-:Y:S01]  /*7170*/  R2UR UR10, R22 ;  /* 0x00000000160a72ca */ /* 0x000fe200000e0000 */
[--C-:B------:R-:W-:Y:S01]  /*7180*/  IMAD R14, R14, 0x4, R20.reuse ;  /* 0x000000040e0e7824 */ /* 0x100fe200078e0214 */
[----:B------:R-:W-:Y:S01]  /*7190*/  R2UR UR12, R6 ;  /* 0x00000000060c72ca */ /* 0x000fe200000e0000 */
[----:B------:R-:W-:Y:S01]  /*71a0*/  IMAD R20, R7, 0x4000, R20 ;  /* 0x0000400007147824 */ /* 0x000fe200078e0214 */
[----:B------:R-:W-:Y:S01]  /*71b0*/  R2UR UR18, R19 ;  /* 0x00000000131272ca */ /* 0x000fe200000e0000 */
[----:B------:R-:W-:Y:S01]  /*71c0*/  VIADD R7, R7, 0x1 ;  /* 0x0000000107077836 */ /* 0x000fe20000000000 */
[----:B------:R-:W-:Y:S01]  /*71d0*/  R2UR UR5, R14 ;  /* 0x000000000e0572ca */ /* 0x000fe200000e0000 */
[----:B------:R-:W-:Y:S01]  /*71e0*/  UIADD3.X UR23, URZ, UR21, URZ, UP1, !UPT ;  /* 0x000000153f177290 */ /* 0x000fe20008ffe43f */
[----:B------:R-:W-:Y:S01]  /*71f0*/  R2UR UR8, R20 ;  /* 0x00000000140872ca */ /* 0x000fe200000e0000 */
[----:B------:R-:W-:Y:S01]  /*7200*/  UMOV UR19, 0x30000 ;  /* 0x0003000000137882 */ /* 0x000fe20000000000 */
[----:B------:R-:W-:Y:S01]  /*7210*/  ISETP.GT.AND P1, PT, R4, 0x1, PT ;  /* 0x000000010400780c */ /* 0x000fe20003f24270 */
[----:B------:R-:W-:Y:S01]  /*7220*/  UMOV UR6, 0x0 ;  /* 0x0000000000067882 */ /* 0x000fe20000000000 */
[----:B------:R-:W-:Y:S01]  /*7230*/  UMOV UR7, 0x10000000 ;  /* 0x1000000000077882 */ /* 0x000fe20000000000 */
[----:B------:R-:W-:Y:S01]  /*7240*/  ISETP.NE.AND P0, PT, R7, 0x7, PT ;  /* 0x000000070700780c */ /* 0x000fe20003f05270 */
[----:B------:R-:W-:-:S03]  /*7250*/  VIADD R22, R22, 0x20 ;  /* 0x0000002016167836 */ /* 0x000fc60000000000 */
[----:B------:R-:W-:Y:S02]  /*7260*/  SEL R14, RZ, 0x1, P0 ;  /* 0x00000001ff0e7807 */ /* 0x000fe40000000000 */
[----:B------:R-:W-:Y:S01]  /*7270*/  UIADD3 UR13, UR5, 0x180, URZ ;  /* 0x00000180050d7890 */ /* 0x000fe2000fffe03f */
[----:B------:R-:W-:Y:S01]  /*7280*/  SEL R7, R7, RZ, P0 ;  /* 0x000000ff07077207 */ /* 0x000fe20000000000 */
[----:B------:R-:W-:Y:S01]  /*7290*/  UIADD3.X UR5, URZ, UR21, URZ, UP0, !UPT ;  /* 0x000000153f057290 */ /* 0x000fe200087fe43f */
[----:B------:R-:W-:Y:S01]  /*72a0*/  LOP3.LUT R5, R5, R14, RZ, 0x3c, !PT ;  /* 0x0000000e05057212 */ /* 0x000fe200078e3cff */
[----:B------:R-:W-:-:S03]  /*72b0*/  UIADD3 UR14, UR8, 0x1c180, URZ ;  /* 0x0001c180080e7890 */ /* 0x000fc6000fffe03f */
[----:B------:R-:W-:-:S04]  /*72c0*/  UMOV UR8, UR13 ;  /* 0x0000000d00087c82 */ /* 0x000fc80008000000 */
[----:B------:R0:W-:Y:S02]  /*72d0*/  UTMALDG.3D.MULTICAST [UR8], [UR4], UR19, desc[UR6] ;  /* 0x00000608040073b4 */ /* 0x0001e40008011813 */
[----:B0-----:R-:W-:Y:S01]  /*72e0*/  UMOV UR8, UR14 ;  /* 0x0000000e00087c82 */ /* 0x001fe20008000000 */
[----:B------:R-:W-:Y:S02]  /*72f0*/  UMOV UR11, UR18 ;  /* 0x00000012000b7c82 */ /* 0x000fe40008000000 */
[----:B------:R0:W-:Y:S02]  /*7300*/  UTMALDG.3D [UR8], [UR22], desc[UR6] ;  /* 0x00000608160075b4 */ /* 0x0001e40008011000 */
[----:B0-----:R-:W-:Y:S05]  /*7310*/  @P1 BRA `(.L_x_174) ;  /* 0xfffffffc003c1947 */ /* 0x001fea000383ffff */
.L_x_171:
[----:B------:R-:W-:Y:S05]  /*7320*/  BSYNC B1 ;  /* 0x0000000000017941 */ /* 0x000fea0003800000 */
.L_x_170:
[----:B------:R-:W-:Y:S01]  /*7330*/  LOP3.LUT P1, RZ, R10, 0xff, RZ, 0xc0, !PT ;  /* 0x000000ff0aff7812 */ /* 0x000fe2000782c0ff */
[C---:B------:R-:W-:Y:S01]  /*7340*/  IMAD.IADD R15, R11.reuse, 0x1, R8 ;  /* 0x000000010b0f7824 */ /* 0x040fe200078e0208 */
[----:B------:R-:W-:Y:S01]  /*7350*/  ULDC.64 UR4, c[0x0][0x650] ;  /* 0x0001940000047ab9 */ /* 0x000fe20000000a00 */
[----:B------:R-:W-:Y:S01]  /*7360*/  ISETP.GE.U32.AND P2, PT, R11, 0x7, PT ;  /* 0x000000070b00780c */ /* 0x000fe20003f46070 */
[----:B------:R-:W-:Y:S01]  /*7370*/  BSSY B1, `(.L_x_175) ;  /* 0x000006d000017945 */ /* 0x000fe20003800000 */
[C---:B------:R-:W-:Y:S01]  /*7380*/  IMAD.WIDE.U32 R4, R15.reuse, 0x24924925, RZ ;  /* 0x249249250f047825 */ /* 0x040fe200078e00ff */
[----:B------:R-:W-:Y:S02]  /*7390*/  ISETP.GT.U32.AND P0, PT, R15, 0x6, PT ;  /* 0x000000060f00780c */ /* 0x000fe40003f04070 */
[----:B------:R-:W-:Y:S01]  /*73a0*/  PRMT R10, RZ, 0x7610, R10 ;  /* 0x00007610ff0a7816 */ /* 0x000fe2000000000a */
[----:B------:R-:W-:Y:S01]  /*73b0*/  IMAD.MOV.U32 R21, RZ, RZ, -0x1 ;  /* 0xffffffffff157424 */ /* 0x000fe200078e00ff */
[----:B------:R-:W-:Y:S01]  /*73c0*/  ISETP.LT.U32.AND P0, PT, R11, 0x7, P0 ;  /* 0x000000070b00780c */ /* 0x000fe20000701070 */
[----:B------:R-:W-:-:S02]  /*73d0*/  IMAD.MOV.U32 R19, RZ, RZ, -0x1 ;  /* 0xffffffffff137424 */ /* 0x000fc400078e00ff */
[----:B------:R-:W0:Y:S01]  /*73e0*/  @P1 S2R R12, SR_CgaCtaId ;  /* 0x00000000000c1919 */ /* 0x000e220000008800 */
[----:B------:R-:W-:Y:S02]  /*73f0*/  SEL R4, RZ, 0x1, !P0 ;  /* 0x00000001ff047807 */ /* 0x000fe40004000000 */
[----:B------:R-:W-:Y:S02]  /*7400*/  IADD3 R16, P0, R16, UR36, RZ ;  /* 0x0000002410107c10 */ /* 0x000fe4000ff1e0ff */
[----:B------:R-:W-:Y:S02]  /*7410*/  @P1 MOV R7, 0x400 ;  /* 0x0000040000071802 */ /* 0x000fe40000000f00 */
[----:B------:R-:W-:Y:S02]  /*7420*/  IADD3.X R17, R17, UR42, RZ, P0, !PT ;  /* 0x0000002a11117c10 */ /* 0x000fe400087fe4ff */
[----:B------:R-:W-:Y:S02]  /*7430*/  ISETP.GE.U32.AND P0, PT, R16, UR4, PT ;  /* 0x0000000410007c0c */ /* 0x000fe4000bf06070 */
[----:B------:R-:W-:-:S02]  /*7440*/  LOP3.LUT R3, R3, R4, RZ, 0x3c, !PT ;  /* 0x0000000403037212 */ /* 0x000fc400078e3cff */
[----:B------:R-:W-:Y:S02]  /*7450*/  ISETP.GE.U32.AND.EX P0, PT, R17, UR5, PT, P0 ;  /* 0x0000000511007c0c */ /* 0x000fe4000bf06100 */
[----:B------:R-:W-:Y:S02]  /*7460*/  PRMT R4, RZ, 0x7610, R4 ;  /* 0x00007610ff047816 */ /* 0x000fe40000000004 */
[----:B0-----:R-:W-:Y:S01]  /*7470*/  @P1 LEA R6, R12, R7, 0x18 ;  /* 0x000000070c061211 */ /* 0x001fe200078ec0ff */
[----:B------:R-:W-:-:S03]  /*7480*/  IMAD.IADD R7, R15, 0x1, -R5 ;  /* 0x000000010f077824 */ /* 0x000fc600078e0a05 */
[----:B------:R0:W-:Y:S02]  /*7490*/  @P1 SYNCS.ARRIVE.TRANS64.A1T0 RZ, [R6+URZ+0x88], RZ ;  /* 0x000088ff06ff19a7 */ /* 0x0001e4000810003f */
[----:B------:R-:W-:-:S04]  /*74a0*/  LEA.HI R7, R7, R5, RZ, 0x1f ;  /* 0x0000000507077211 */ /* 0x000fc800078ff8ff */
[----:B------:R-:W-:Y:S01]  /*74b0*/  SHF.R.U32.HI R8, RZ, 0x2, R7 ;  /* 0x00000002ff087819 */ /* 0x000fe20000011607 */
[----:B0-----:R-:W-:-:S03]  /*74c0*/  IMAD.MOV.U32 R6, RZ, RZ, -0x1 ;  /* 0xffffffffff067424 */ /* 0x001fc600078e00ff */
[----:B------:R-:W-:Y:S01]  /*74d0*/  @P2 LOP3.LUT R3, R3, 0x1, R8, 0x78, !PT ;  /* 0x0000000103032812 */ /* 0x000fe200078e7808 */
[----:B------:R-:W-:Y:S01]  /*74e0*/  IMAD R8, R8, -0x7, R15 ;  /* 0xfffffff908087824 */ /* 0x000fe200078e020f */
[----:B------:R-:W-:Y:S06]  /*74f0*/  @P0 BRA `(.L_x_176) ;  /* 0x0000000400500947 */ /* 0x000fec0003800000 */
[----:B------:R-:W0:Y:S01]  /*7500*/  S2R R19, SR_CTAID.X ;  /* 0x0000000000137919 */ /* 0x000e220000002500 */
[----:B------:R-:W-:Y:S01]  /*7510*/  ULDC.64 UR4, c[0x0][0x628] ;  /* 0x00018a0000047ab9 */ /* 0x000fe20000000a00 */
[----:B------:R-:W1:Y:S01]  /*7520*/  LDC R20, c[0x0][0x144] ;  /* 0x00005100ff147b82 */ /* 0x000e620000000800 */
[----:B------:R-:W-:Y:S01]  /*7530*/  ISETP.NE.U32.AND P0, PT, RZ, UR4, PT ;  /* 0x00000004ff007c0c */ /* 0x000fe2000bf05070 */
[----:B------:R-:W2:Y:S01]  /*7540*/  S2R R14, SR_CTAID.Y ;  /* 0x00000000000e7919 */ /* 0x000ea20000002600 */
[----:B------:R-:W-:Y:S01]  /*7550*/  ULDC UR7, c[0x0][0x630] ;  /* 0x00018c0000077ab9 */ /* 0x000fe20000000800 */
[----:B------:R-:W-:Y:S01]  /*7560*/  ULDC UR8, c[0x0][0x150] ;  /* 0x0000540000087ab9 */ /* 0x000fe20000000800 */
[----:B------:R-:W-:Y:S01]  /*7570*/  ISETP.NE.AND.EX P0, PT, RZ, UR5, PT, P0 ;  /* 0x00000005ff007c0c */ /* 0x000fe2000bf05300 */
[----:B------:R-:W-:Y:S02]  /*7580*/  IMAD.MOV.U32 R4, RZ, RZ, R16 ;  /* 0x000000ffff047224 */ /* 0x000fe400078e0010 */
[----:B------:R-:W-:Y:S01]  /*7590*/  IMAD.MOV.U32 R5, RZ, RZ, R17 ;  /* 0x000000ffff057224 */ /* 0x000fe200078e0011 */
[----:B0-----:R-:W-:-:S09]  /*75a0*/  I2FP.F32.U32 R21, R19 ;  /* 0x0000001300157245 */ /* 0x001fd20000201000 */
[----:B------:R-:W-:Y:S05]  /*75b0*/  @!P0 BRA `(.L_x_177) ;  /* 0x0000000000288947 */ /* 0x000fea0003800000 */
[----:B------:R-:W-:Y:S02]  /*75c0*/  ULDC UR6, c[0x0][0x634] ;  /* 0x00018d0000067ab9 */ /* 0x000fe40000000800 */
[----:B------:R-:W-:-:S05]  /*75d0*/  IADD3 R5, P0, R16, UR6, RZ ;  /* 0x0000000610057c10 */ /* 0x000fca000ff1e0ff */
[----:B------:R-:W-:-:S04]  /*75e0*/  IMAD.X R15, RZ, RZ, R17, P0 ;  /* 0x000000ffff0f7224 */ /* 0x000fc800000e0611 */
[----:B------:R-:W-:-:S04]  /*75f0*/  IMAD.WIDE.U32 R6, R15, UR4, RZ ;  /* 0x000000040f067c25 */ /* 0x000fc8000f8e00ff */
[----:B------:R-:W-:-:S04]  /*7600*/  IMAD.WIDE.U32 R6, P0, R5, UR5, R6 ;  /* 0x0000000505067c25 */ /* 0x000fc8000f800006 */
[----:B------:R-:W-:-:S04]  /*7610*/  IMAD.WIDE.U32 R4, R5, UR4, RZ ;  /* 0x0000000405047c25 */ /* 0x000fc8000f8e00ff */
[----:B------:R-:W-:Y:S01]  /*7620*/  IMAD.MOV.U32 R4, RZ, RZ, R7 ;  /* 0x000000ffff047224 */ /* 0x000fe200078e0007 */
[----:B------:R-:W-:Y:S01]  /*7630*/  IADD3 RZ, P1, R5, R6, RZ ;  /* 0x0000000605ff7210 */ /* 0x000fe20007f3e0ff */
[----:B------:R-:W-:-:S04]  /*7640*/  IMAD.X R5, RZ, RZ, RZ, P0 ;  /* 0x000000ffff057224 */ /* 0x000fc800000e06ff */
[----:B------:R-:W-:-:S08]  /*7650*/  IMAD.WIDE.U32.X R4, R15, UR5, R4, P1 ;  /* 0x000000050f047c25 */ /* 0x000fd000088e0404 */
.L_x_177:
[----:B------:R-:W-:Y:S01]  /*7660*/  FMUL R21, R21, UR8 ;  /* 0x0000000815157c20 */ /* 0x000fe20008400000 */
[--C-:B------:R-:W-:Y:S01]  /*7670*/  SHF.R.U64 R15, R4, UR7, R5.reuse ;  /* 0x00000007040f7c19 */ /* 0x100fe20008001205 */
[----:B------:R-:W-:Y:S01]  /*7680*/  ULDC.64 UR4, c[0x0][0x620] ;  /* 0x0001880000047ab9 */ /* 0x000fe20000000a00 */
[----:B------:R-:W-:Y:S01]  /*7690*/  SHF.R.U32.HI R4, RZ, UR7, R5 ;  /* 0x00000007ff047c19 */ /* 0x000fe20008011605 */
[----:B------:R-:W-:Y:S01]  /*76a0*/  ULDC.64 UR6, c[0x0][0x640] ;  /* 0x0001900000067ab9 */ /* 0x000fe20000000a00 */
[----:B------:R-:W-:Y:S01]  /*76b0*/  IADD3 R5, P0, RZ, -R15, RZ ;  /* 0x8000000fff057210 */ /* 0x000fe20007f1e0ff */
[----:B------:R-:W0:Y:S04]  /*76c0*/  F2I.U32.TRUNC.NTZ R21, R21 ;  /* 0x0000001500157305 */ /* 0x000e28000020f000 */
[----:B------:R-:W-:Y:S01]  /*76d0*/  IMAD.X R4, RZ, RZ, ~R4, P0 ;  /* 0x000000ffff047224 */ /* 0x000fe200000e0e04 */
[----:B------:R-:W-:-:S03]  /*76e0*/  ISETP.NE.U32.AND P0, PT, RZ, UR6, PT ;  /* 0x00000006ff007c0c */ /* 0x000fc6000bf05070 */
[----:B------:R-:W-:Y:S01]  /*76f0*/  IMAD R4, R4, UR4, RZ ;  /* 0x0000000404047c24 */ /* 0x000fe2000f8e02ff */
[----:B------:R-:W-:-:S03]  /*7700*/  ISETP.NE.AND.EX P0, PT, RZ, UR7, PT, P0 ;  /* 0x00000007ff007c0c */ /* 0x000fc6000bf05300 */
[C---:B------:R-:W-:Y:S01]  /*7710*/  IMAD R7, R5.reuse, UR5, R4 ;  /* 0x0000000505077c24 */ /* 0x040fe2000f8e0204 */
[----:B------:R-:W-:Y:S01]  /*7720*/  ULDC UR5, c[0x0][0x154] ;  /* 0x0000550000057ab9 */ /* 0x000fe20000000800 */
[----:B------:R-:W-:Y:S01]  /*7730*/  IMAD.WIDE.U32 R4, R5, UR4, R16 ;  /* 0x0000000405047c25 */ /* 0x000fe2000f8e0010 */
[----:B------:R-:W-:-:S03]  /*7740*/  ULDC UR4, c[0x0][0x618] ;  /* 0x0001860000047ab9 */ /* 0x000fc60000000800 */
[----:B0-----:R-:W-:Y:S02]  /*7750*/  IMAD.MOV R6, RZ, RZ, -R21 ;  /* 0x000000ffff067224 */ /* 0x001fe400078e0a15 */
[----:B------:R-:W0:Y:S01]  /*7760*/  LDC R21, c[0x0][0x148] ;  /* 0x00005200ff157b82 */ /* 0x000e220000000800 */
[----:B------:R-:W-:Y:S02]  /*7770*/  IMAD.IADD R5, R5, 0x1, R7 ;  /* 0x0000000105057824 */ /* 0x000fe400078e0207 */
[----:B-1----:R-:W-:Y:S01]  /*7780*/  IMAD R19, R20, R6, R19 ;  /* 0x0000000614137224 */ /* 0x002fe200078e0213 */
[----:B--2---:R-:W-:Y:S02]  /*7790*/  I2FP.F32.U32 R6, R14 ;  /* 0x0000000e00067245 */ /* 0x004fe40000201000 */
[--C-:B------:R-:W-:Y:S02]  /*77a0*/  SHF.R.U64 R20, R4, UR4, R5.reuse ;  /* 0x0000000404147c19 */ /* 0x100fe40008001205 */
[----:B------:R-:W-:Y:S01]  /*77b0*/  SHF.R.U32.HI R5, RZ, UR4, R5 ;  /* 0x00000004ff057c19 */ /* 0x000fe20008011605 */
[----:B------:R-:W-:Y:S01]  /*77c0*/  FMUL R6, R6, UR5 ;  /* 0x0000000506067c20 */ /* 0x000fe20008400000 */
[----:B------:R-:W-:-:S02]  /*77d0*/  ULDC UR4, c[0x0][0x608] ;  /* 0x0001820000047ab9 */ /* 0x000fc40000000800 */
[--C-:B------:R-:W-:Y:S01]  /*77e0*/  SHF.R.U64 R23, R20, UR4, R5.reuse ;  /* 0x0000000414177c19 */ /* 0x100fe20008001205 */
[----:B------:R1:W2:Y:S01]  /*77f0*/  F2I.U32.TRUNC.NTZ R24, R6 ;  /* 0x0000000600187305 */ /* 0x0002a2000020f000 */
[----:B------:R-:W-:Y:S01]  /*7800*/  SHF.R.U32.HI R4, RZ, UR4, R5 ;  /* 0x00000004ff047c19 */ /* 0x000fe20008011605 */
[----:B------:R-:W-:-:S03]  /*7810*/  ULDC UR4, c[0x0][0x658] ;  /* 0x0001960000047ab9 */ /* 0x000fc60000000800 */
[--C-:B------:R-:W-:Y:S02]  /*7820*/  SHF.R.U64 R22, R23, UR4, R4.reuse ;  /* 0x0000000417167c19 */ /* 0x100fe40008001204 */
[----:B------:R-:W-:-:S03]  /*7830*/  SHF.R.U32.HI R25, RZ, UR4, R4 ;  /* 0x00000004ff197c19 */ /* 0x000fc60008011604 */
[----:B------:R-:W-:Y:S02]  /*7840*/  IMAD.MOV.U32 R4, RZ, RZ, R22 ;  /* 0x000000ffff047224 */ /* 0x000fe400078e0016 */
[----:B------:R-:W-:Y:S01]  /*7850*/  IMAD.MOV.U32 R5, RZ, RZ, R25 ;  /* 0x000000ffff057224 */ /* 0x000fe200078e0019 */
[----:B-1----:R-:W-:Y:S06]  /*7860*/  @!P0 BRA `(.L_x_178) ;  /* 0x0000000000288947 */ /* 0x002fec0003800000 */
        /* <DEDUP_REMOVED lines=10> */
.L_x_178:
[----:B------:R-:W-:Y:S01]  /*7910*/  ISETP.NE.AND P0, PT, R2, 0x1, PT ;  /* 0x000000010200780c */ /* 0x000fe20003f05270 */
[----:B------:R-:W-:Y:S01]  /*7920*/  ULDC UR4, c[0x0][0x648] ;  /* 0x0001920000047ab9 */ /* 0x000fe20000000800 */
[----:B------:R-:W-:Y:S01]  /*7930*/  LOP3.LUT R23, R23, UR16, RZ, 0xc0, !PT ;  /* 0x0000001017177c12 */ /* 0x000fe2000f8ec0ff */
[----:B--2---:R-:W-:Y:S01]  /*7940*/  IMAD.MOV R24, RZ, RZ, -R24 ;  /* 0x000000ffff187224 */ /* 0x004fe200078e0a18 */
[----:B------:R-:W-:Y:S01]  /*7950*/  SHF.R.U64 R4, R4, UR4, R5 ;  /* 0x0000000404047c19 */ /* 0x000fe20008001205 */
[----:B------:R-:W-:Y:S01]  /*7960*/  ULDC UR4, c[0x0][0x638] ;  /* 0x00018e0000047ab9 */ /* 0x000fe20000000800 */
[----:B------:R-:W-:Y:S01]  /*7970*/  LOP3.LUT R7, R20, UR15, RZ, 0xc0, !PT ;  /* 0x0000000f14077c12 */ /* 0x000fe2000f8ec0ff */
[----:B------:R-:W-:Y:S01]  /*7980*/  ULDC UR5, c[0x0][0x610] ;  /* 0x0001840000057ab9 */ /* 0x000fe20000000800 */
[----:B------:R-:W-:Y:S02]  /*7990*/  IMAD.MOV.U32 R6, RZ, RZ, R15 ;  /* 0x000000ffff067224 */ /* 0x000fe400078e000f */
[----:B------:R-:W-:-:S02]  /*79a0*/  IMAD.MOV R5, RZ, RZ, -R4 ;  /* 0x000000ffff057224 */ /* 0x000fc400078e0a04 */
[----:B------:R-:W-:Y:S02]  /*79b0*/  IMAD R4, R4, UR17, R23 ;  /* 0x0000001104047c24 */ /* 0x000fe4000f8e0217 */
[----:B0-----:R-:W-:Y:S02]  /*79c0*/  @P0 IMAD R19, R21, R24, R14 ;  /* 0x0000001815130224 */ /* 0x001fe400078e020e */
[----:B------:R-:W-:Y:S01]  /*79d0*/  IMAD R22, R5, UR4, R22 ;  /* 0x0000000405167c24 */ /* 0x000fe2000f8e0216 */
[----:B------:R-:W-:Y:S01]  /*79e0*/  ULDC UR4, c[0x0][0x600] ;  /* 0x0001800000047ab9 */ /* 0x000fe20000000800 */
[----:B------:R-:W-:Y:S02]  /*79f0*/  IMAD R21, R4, UR5, R19 ;  /* 0x0000000504157c24 */ /* 0x000fe4000f8e0213 */
[----:B------:R-:W-:Y:S02]  /*7a00*/  IMAD R22, R22, UR4, R7 ;  /* 0x0000000416167c24 */ /* 0x000fe4000f8e0207 */
[----:B------:R-:W-:-:S03]  /*7a10*/  IMAD.MOV.U32 R4, RZ, RZ, 0x1 ;  /* 0x00000001ff047424 */ /* 0x000fc600078e00ff */
[----:B------:R-:W-:Y:S02]  /*7a20*/  SEL R19, R22, R21, !P0 ;  /* 0x0000001516137207 */ /* 0x000fe40004000000 */
[----:B------:R-:W-:-:S07]  /*7a30*/  SEL R21, R21, R22, !P0 ;  /* 0x0000001615157207 */ /* 0x000fce0004000000 */
.L_x_176:
[----:B------:R-:W-:Y:S05]  /*7a40*/  BSYNC B1 ;  /* 0x0000000000017941 */ /* 0x000fea0003800000 */
.L_x_175:
[----:B------:R-:W-:-:S13]  /*7a50*/  LOP3.LUT P0, RZ, R4, 0xff, RZ, 0xc0, !PT ;  /* 0x000000ff04ff7812 */ /* 0x000fda000780c0ff */
[----:B------:R-:W-:Y:S05]  /*7a60*/  @P0 BRA `(.L_x_179) ;  /* 0xfffffff400300947 */ /* 0x000fea000383ffff */
[----:B------:R-:W-:Y:S05]  /*7a70*/  BSYNC B0 ;  /* 0x0000000000007941 */ /* 0x000fea0003800000 */
.L_x_168:
[----:B------:R-:W-:-:S03]  /*7a80*/  UMOV UR4, 0xffffffff ;  /* 0xffffffff00047882 */ /* 0x000fc60000000000 */
[----:B------:R-:W-:Y:S05]  /*7a90*/  BRA.DIV UR4, `(.L_x_180) ;  /* 0x0000000604807947 */ /* 0x000fea000b800000 */
[----:B------:R-:W-:-:S13]  /*7aa0*/  ELECT P6, URZ, PT ;  /* 0x00000000003f782f */ /* 0x000fda00038c0000 */
.L_x_197:
[----:B------:R-:W-:Y:S04]  /*7ab0*/  BSSY B0, `(.L_x_181) ;  /* 0x0000046000007945 */ /* 0x000fe80003800000 */
[----:B------:R-:W-:Y:S05]  /*7ac0*/  @!P6 BRA `(.L_x_182) ;  /* 0x000000040010e947 */ /* 0x000fea0003800000 */
[----:B------:R-:W-:-:S04]  /*7ad0*/  LOP3.LUT R18, R18, 0x2, RZ, 0xfc, !PT ;  /* 0x0000000212127812 */ /* 0x000fc800078efcff */
[----:B------:R-:W-:-:S13]  /*7ae0*/  ISETP.NE.AND P0, PT, R18, 0x3, PT ;  /* 0x000000031200780c */ /* 0x000fda0003f05270 */
[----:B------:R-:W-:Y:S05]  /*7af0*/  @!P0 BRA `(.L_x_183) ;  /* 0x0000000000048947 */ /* 0x000fea0003800000 */
[----:B------:R-:W-:Y:S01]  /*7b00*/  BPT.TRAP 0x1 ;  /* 0x000000040000795c */ /* 0x000fe20000300000 */
.L_x_183:
[----:B------:R-:W0:Y:S01]  /*7b10*/  S2R R5, SR_CgaCtaId ;  /* 0x0000000000057919 */ /* 0x000e220000008800 */
[----:B------:R-:W-:Y:S02]  /*7b20*/  MOV R0, 0x400 ;  /* 0x0000040000007802 */ /* 0x000fe40000000f00 */
[----:B------:R-:W-:Y:S02]  /*7b30*/  SHF.L.U32 R2, R3, 0x1f, RZ ;  /* 0x0000001f03027819 */ /* 0x000fe400000006ff */
[----:B0-----:R-:W-:-:S05]  /*7b40*/  LEA R5, R5, R0, 0x18 ;  /* 0x0000000005057211 */ /* 0x001fca00078ec0ff */
[----:B------:R-:W-:-:S04]  /*7b50*/  VIADD R5, R5, 0x38 ;  /* 0x0000003805057836 */ /* 0x000fc80000000000 */
[C---:B------:R-:W-:Y:S02]  /*7b60*/  IMAD R7, R8.reuse, 0x8, R5 ;  /* 0x0000000808077824 */ /* 0x040fe400078e0205 */
[----:B------:R-:W-:Y:S02]  /*7b70*/  VIADD R8, R8, 0x1 ;  /* 0x0000000108087836 */ /* 0x000fe40000000000 */
[----:B------:R-:W0:Y:S03]  /*7b80*/  SYNCS.PHASECHK.TRANS64.TRYWAIT P0, [R7+URZ], R2 ;  /* 0x00000002070075a7 */ /* 0x000e26000800017f */
[----:B------:R-:W-:-:S04]  /*7b90*/  ISETP.NE.AND P1, PT, R8, 0x7, PT ;  /* 0x000000070800780c */ /* 0x000fc80003f25270 */
[----:B------:R-:W-:Y:S02]  /*7ba0*/  SEL R0, RZ, 0x1, P1 ;  /* 0x00000001ff007807 */ /* 0x000fe40000800000 */
[----:B------:R-:W-:Y:S02]  /*7bb0*/  SEL R8, R8, RZ, P1 ;  /* 0x000000ff08087207 */ /* 0x000fe40000800000 */
[----:B------:R-:W-:-:S03]  /*7bc0*/  LOP3.LUT R9, R3, R0, RZ, 0x3c, !PT ;  /* 0x0000000003097212 */ /* 0x000fc600078e3cff */
[----:B------:R-:W-:Y:S01]  /*7bd0*/  IMAD R6, R8, 0x8, R5 ;  /* 0x0000000808067824 */ /* 0x000fe200078e0205 */
[----:B------:R-:W-:Y:S01]  /*7be0*/  SHF.L.U32 R3, R9, 0x1f, RZ ;  /* 0x0000001f09037819 */ /* 0x000fe200000006ff */
[----:B0-----:R-:W-:Y:S06]  /*7bf0*/  @!P0 BRA `(.L_x_184) ;  /* 0x0000000400488947 */ /* 0x001fec0003800000 */
.L_x_198:
[----:B------:R-:W1:Y:S01]  /*7c00*/  SYNCS.PHASECHK.TRANS64.TRYWAIT P0, [R6+URZ], R3 ;  /* 0x00000003060075a7 */ /* 0x000e62000800017f */
[----:B------:R-:W-:-:S05]  /*7c10*/  VIADD R0, R8, 0x1 ;  /* 0x0000000108007836 */ /* 0x000fca0000000000 */
[----:B------:R-:W-:-:S04]  /*7c20*/  ISETP.NE.AND P1, PT, R0, 0x7, PT ;  /* 0x000000070000780c */ /* 0x000fc80003f25270 */
[----:B0-----:R-:W-:Y:S02]  /*7c30*/  SEL R2, RZ, 0x1, P1 ;  /* 0x00000001ff027807 */ /* 0x001fe40000800000 */
[----:B------:R-:W-:Y:S02]  /*7c40*/  SEL R0, R0, RZ, P1 ;  /* 0x000000ff00007207 */ /* 0x000fe40000800000 */
[----:B------:R-:W-:-:S03]  /*7c50*/  LOP3.LUT R9, R9, R2, RZ, 0x3c, !PT ;  /* 0x0000000209097212 */ /* 0x000fc600078e3cff */
[----:B------:R-:W-:Y:S01]  /*7c60*/  IMAD R7, R0, 0x8, R5 ;  /* 0x0000000800077824 */ /* 0x000fe200078e0205 */
[----:B------:R-:W-:Y:S01]  /*7c70*/  SHF.L.U32 R4, R9, 0x1f, RZ ;  /* 0x0000001f09047819 */ /* 0x000fe200000006ff */
[----:B-1----:R-:W-:Y:S06]  /*7c80*/  @!P0 BRA `(.L_x_185) ;  /* 0x0000000400388947 */ /* 0x002fec0003800000 */
.L_x_199:
[----:B------:R-:W1:Y:S01]  /*7c90*/  SYNCS.PHASECHK.TRANS64.TRYWAIT P0, [R7+URZ], R4 ;  /* 0x00000004070075a7 */ /* 0x000e62000800017f */
[----:B------:R-:W-:-:S05]  /*7ca0*/  VIADD R0, R0, 0x1 ;  /* 0x0000000100007836 */ /* 0x000fca0000000000 */
[----:B------:R-:W-:-:S04]  /*7cb0*/  ISETP.NE.AND P1, PT, R0, 0x7, PT ;  /* 0x000000070000780c */ /* 0x000fc80003f25270 */
[----:B------:R-:W-:Y:S02]  /*7cc0*/  SEL R2, RZ, 0x1, P1 ;  /* 0x00000001ff027807 */ /* 0x000fe40000800000 */
[----:B------:R-:W-:Y:S02]  /*7cd0*/  SEL R0, R0, RZ, P1 ;  /* 0x000000ff00007207 */ /* 0x000fe40000800000 */
[----:B------:R-:W-:-:S03]  /*7ce0*/  LOP3.LUT R9, R9, R2, RZ, 0x3c, !PT ;  /* 0x0000000209097212 */ /* 0x000fc600078e3cff */
[----:B0-----:R-:W-:Y:S01]  /*7cf0*/  IMAD R6, R0, 0x8, R5 ;  /* 0x0000000800067824 */ /* 0x001fe200078e0205 */
[----:B------:R-:W-:Y:S01]  /*7d00*/  SHF.L.U32 R3, R9, 0x1f, RZ ;  /* 0x0000001f09037819 */ /* 0x000fe200000006ff */
[----:B-1----:R-:W-:Y:S06]  /*7d10*/  @!P0 BRA `(.L_x_186) ;  /* 0x0000000400288947 */ /* 0x002fec0003800000 */
.L_x_200:
        /* <DEDUP_REMOVED lines=9> */
.L_x_201:
        /* <DEDUP_REMOVED lines=9> */
.L_x_202:
[----:B------:R-:W1:Y:S01]  /*7e40*/  SYNCS.PHASECHK.TRANS64.TRYWAIT P0, [R6+URZ], R3 ;  /* 0x00000003060075a7 */ /* 0x000e62000800017f */
[----:B------:R-:W-:-:S05]  /*7e50*/  VIADD R0, R0, 0x1 ;  /* 0x0000000100007836 */ /* 0x000fca0000000000 */
[----:B------:R-:W-:-:S04]  /*7e60*/  ISETP.NE.AND P1, PT, R0, 0x7, PT ;  /* 0x000000070000780c */ /* 0x000fc80003f25270 */
[----:B------:R-:W-:Y:S02]  /*7e70*/  SEL R2, RZ, 0x1, P1 ;  /* 0x00000001ff027807 */ /* 0x000fe40000800000 */
[----:B------:R-:W-:Y:S02]  /*7e80*/  SEL R0, R0, RZ, P1 ;  /* 0x000000ff00007207 */ /* 0x000fe40000800000 */
[----:B------:R-:W-:Y:S01]  /*7e90*/  LOP3.LUT R2, R9, R2, RZ, 0x3c, !PT ;  /* 0x0000000209027212 */ /* 0x000fe200078e3cff */
[----:B-1----:R-:W-:Y:S06]  /*7ea0*/  @!P0 BRA `(.L_x_189) ;  /* 0x0000000400008947 */ /* 0x002fec0003800000 */
.L_x_203:
[----:B------:R-:W-:Y:S01]  /*7eb0*/  IMAD R5, R0, 0x8, R5 ;  /* 0x0000000800057824 */ /* 0x000fe200078e0205 */
[----:B------:R-:W-:-:S07]  /*7ec0*/  SHF.L.U32 R0, R2, 0x1f, RZ ;  /* 0x0000001f02007819 */ /* 0x000fce00000006ff */
.L_x_190:
[----:B--2---:R2:W3:Y:S02]  /*7ed0*/  SYNCS.PHASECHK.TRANS64.TRYWAIT P0, [R5+URZ], R0 ;  /* 0x00000000050075a7 */ /* 0x0044e4000800017f */
[----:B---3--:R-:W-:Y:S05]  /*7ee0*/  @!P0 NANOSLEEP.SYNCS 0x989680 ;  /* 0x009896800000895d */ /* 0x008fea0003900000 */
[----:B------:R-:W3:Y:S02]  /*7ef0*/  @!P0 SYNCS.PHASECHK.TRANS64 P0, [R5+URZ], R0 ;  /* 0x00000000050085a7 */ /* 0x000ee4000800007f */
[----:B---3--:R-:W-:Y:S05]  /*7f00*/  @!P0 BRA `(.L_x_190) ;  /* 0xfffffffc00f08947 */ /* 0x008fea000383ffff */
.L_x_182:
[----:B------:R-:W-:Y:S05]  /*7f10*/  BSYNC B0 ;  /* 0x0000000000007941 */ /* 0x000fea0003800000 */
.L_x_181:
[----:B------:R-:W-:Y:S05]  /*7f20*/  EXIT ;  /* 0x000000000000794d */ /* 0x000fea0003800000 */
.L_x_21:
[----:B-1----:R1:W2:Y:S02]  /*7f30*/  SYNCS.PHASECHK.TRANS64.TRYWAIT P1, [R3+URZ], R0 ;  /* 0x00000000030075a7 */ /* 0x0022a4000802017f */
[----:B--2---:R-:W-:Y:S05]  /*7f40*/  @!P1 NANOSLEEP.SYNCS 0x989680 ;  /* 0x009896800000995d */ /* 0x004fea0003900000 */
[----:B------:R-:W2:Y:S02]  /*7f50*/  @!P1 SYNCS.PHASECHK.TRANS64 P1, [R3+URZ], R0 ;  /* 0x00000000030095a7 */ /* 0x000ea4000802007f */
[----:B--2---:R-:W-:Y:S05]  /*7f60*/  @!P1 BRA `(.L_x_21) ;  /* 0xfffffffc00f09947 */ /* 0x004fea000383ffff */
[----:B------:R-:W-:Y:S05]  /*7f70*/  BRA `(.L_x_20) ;  /* 0xffffff9800087947 */ /* 0x000fea000383ffff */
.L_x_26:
[----:B-1----:R1:W2:Y:S02]  /*7f80*/  SYNCS.PHASECHK.TRANS64.TRYWAIT P1, [R5+URZ], R4 ;  /* 0x00000004050075a7 */ /* 0x0022a4000802017f */
[----:B--2---:R-:W-:Y:S05]  /*7f90*/  @!P1 NANOSLEEP.SYNCS 0x989680 ;  /* 0x009896800000995d */ /* 0x004fea0003900000 */
[----:B------:R-:W2:Y:S02]  /*7fa0*/  @!P1 SYNCS.PHASECHK.TRANS64 P1, [R5+URZ], R4 ;  /* 0x00000004050095a7 */ /* 0x000ea4000802007f */
[----:B--2---:R-:W-:Y:S05]  /*7fb0*/  @!P1 BRA `(.L_x_26) ;  /* 0xfffffffc00f09947 */ /* 0x004fea000383ffff */
[----:B------:R-:W-:Y:S05]  /*7fc0*/  BRA `(.L_x_25) ;  /* 0xffffff9800e47947 */ /* 0x000fea000383ffff */
.L_x_169:
[----:B------:R-:W-:Y:S01]  /*7fd0*/  BSSY B1, `(.L_x_191) ;  /* 0x0000006000017945 */ /* 0x000fe20003800000 */
[----:B------:R-:W-:-:S07]  /*7fe0*/  IMAD.MOV.U32 R15, RZ, RZ, -0x1 ;  /* 0xffffffffff0f7424 */ /* 0x000fce00078e00ff */
[----:B------:R-:W-:Y:S05]  /*7ff0*/  WARPSYNC.COLLECTIVE R15, `(.L_x_192) ;  /* 0x000000000f0c7348 */ /* 0x000fea0003c00000 */
[----:B------:R-:W-:Y:S02]  /*8000*/  ELECT P6, UR62, PT ;  /* 0x00000000003e782f */ /* 0x000fe400038c0000 */
[----:B------:R-:W-:Y:S01]  /*8010*/  MOV R14, UR62 ;  /* 0x0000003e000e7c02 */ /* 0x000fe20008000f00 */
[----:B------:R-:W-:Y:S10]  /*8020*/  ENDCOLLECTIVE ;  /* 0x000000000000791b */ /* 0x000ff40003800000 */
.L_x_192:
[----:B------:R-:W-:Y:S05]  /*8030*/  BSYNC B1 ;  /* 0x0000000000017941 */ /* 0x000fea0003800000 */
.L_x_191:
[----:B------:R-:W-:Y:S05]  /*8040*/  BRA `(.L_x_193) ;  /* 0xffffffec00c47947 */ /* 0x000fea000383ffff */
.L_x_172:
[----:B-1----:R1:W2:Y:S02]  /*8050*/  SYNCS.PHASECHK.TRANS64.TRYWAIT P0, [R23+URZ+0x38], R14 ;  /* 0x0000380e170075a7 */ /* 0x0022a4000800017f */
[----:B--2---:R-:W-:Y:S05]  /*8060*/  @!P0 NANOSLEEP.SYNCS 0x989680 ;  /* 0x009896800000895d */ /* 0x004fea0003900000 */
[----:B------:R-:W2:Y:S02]  /*8070*/  @!P0 SYNCS.PHASECHK.TRANS64 P0, [R23+URZ+0x38], R14 ;  /* 0x0000380e170085a7 */ /* 0x000ea4000800007f */
[----:B--2---:R-:W-:Y:S05]  /*8080*/  @!P0 BRA `(.L_x_172) ;  /* 0xfffffffc00f08947 */ /* 0x004fea000383ffff */
[----:B------:R-:W-:Y:S05]  /*8090*/  BRA `(.L_x_194) ;  /* 0xfffffff000047947 */ /* 0x000fea000383ffff */
.L_x_180:
[----:B------:R-:W-:Y:S01]  /*80a0*/  BSSY B0, `(.L_x_195) ;  /* 0x0000006000007945 */ /* 0x000fe20003800000 */
[----:B------:R-:W-:-:S07]  /*80b0*/  IMAD.MOV.U32 R15, RZ, RZ, -0x1 ;  /* 0xffffffffff0f7424 */ /* 0x000fce00078e00ff */
[----:B------:R-:W-:Y:S05]  /*80c0*/  WARPSYNC.COLLECTIVE R15, `(.L_x_196) ;  /* 0x000000000f0c7348 */ /* 0x000fea0003c00000 */
[----:B------:R-:W-:Y:S02]  /*80d0*/  ELECT P6, UR62, PT ;  /* 0x00000000003e782f */ /* 0x000fe400038c0000 */
[----:B------:R-:W-:Y:S01]  /*80e0*/  MOV R14, UR62 ;  /* 0x0000003e000e7c02 */ /* 0x000fe20008000f00 */
[----:B------:R-:W-:Y:S10]  /*80f0*/  ENDCOLLECTIVE ;  /* 0x000000000000791b */ /* 0x000ff40003800000 */
.L_x_196:
[----:B------:R-:W-:Y:S05]  /*8100*/  BSYNC B0 ;  /* 0x0000000000007941 */ /* 0x000fea0003800000 */
.L_x_195:
[----:B------:R-:W-:Y:S05]  /*8110*/  BRA `(.L_x_197) ;  /* 0xfffffff800647947 */ /* 0x000fea000383ffff */
.L_x_184:
[----:B0-----:R0:W1:Y:S02]  /*8120*/  SYNCS.PHASECHK.TRANS64.TRYWAIT P0, [R7+URZ], R2 ;  /* 0x00000002070075a7 */ /* 0x001064000800017f */
[----:B-1----:R-:W-:Y:S05]  /*8130*/  @!P0 NANOSLEEP.SYNCS 0x989680 ;  /* 0x009896800000895d */ /* 0x002fea0003900000 */
[----:B------:R-:W1:Y:S02]  /*8140*/  @!P0 SYNCS.PHASECHK.TRANS64 P0, [R7+URZ], R2 ;  /* 0x00000002070085a7 */ /* 0x000e64000800007f */
[----:B-1----:R-:W-:Y:S05]  /*8150*/  @!P0 BRA `(.L_x_184) ;  /* 0xfffffffc00f08947 */ /* 0x002fea000383ffff */
[----:B------:R-:W-:Y:S05]  /*8160*/  BRA `(.L_x_198) ;  /* 0xfffffff800a47947 */ /* 0x000fea000383ffff */
.L_x_185:
[----:B0-----:R0:W1:Y:S02]  /*8170*/  SYNCS.PHASECHK.TRANS64.TRYWAIT P0, [R6+URZ], R3 ;  /* 0x00000003060075a7 */ /* 0x001064000800017f */
[----:B-1----:R-:W-:Y:S05]  /*8180*/  @!P0 NANOSLEEP.SYNCS 0x989680 ;  /* 0x009896800000895d */ /* 0x002fea0003900000 */
[----:B------:R-:W1:Y:S02]  /*8190*/  @!P0 SYNCS.PHASECHK.TRANS64 P0, [R6+URZ], R3 ;  /* 0x00000003060085a7 */ /* 0x000e64000800007f */
[----:B-1----:R-:W-:Y:S05]  /*81a0*/  @!P0 BRA `(.L_x_185) ;  /* 0xfffffffc00f08947 */ /* 0x002fea000383ffff */
[----:B------:R-:W-:Y:S05]  /*81b0*/  BRA `(.L_x_199) ;  /* 0xfffffff800b47947 */ /* 0x000fea000383ffff */
.L_x_186:
[----:B0-----:R0:W1:Y:S02]  /*81c0*/  SYNCS.PHASECHK.TRANS64.TRYWAIT P0, [R7+URZ], R4 ;  /* 0x00000004070075a7 */ /* 0x001064000800017f */
[----:B-1----:R-:W-:Y:S05]  /*81d0*/  @!P0 NANOSLEEP.SYNCS 0x989680 ;  /* 0x009896800000895d */ /* 0x002fea0003900000 */
[----:B------:R-:W1:Y:S02]  /*81e0*/  @!P0 SYNCS.PHASECHK.TRANS64 P0, [R7+URZ], R4 ;  /* 0x00000004070085a7 */ /* 0x000e64000800007f */
[----:B-1----:R-:W-:Y:S05]  /*81f0*/  @!P0 BRA `(.L_x_186) ;  /* 0xfffffffc00f08947 */ /* 0x002fea000383ffff */
[----:B------:R-:W-:Y:S05]  /*8200*/  BRA `(.L_x_200) ;  /* 0xfffffff800c47947 */ /* 0x000fea000383ffff */
.L_x_187:
[----:B0-----:R0:W1:Y:S02]  /*8210*/  SYNCS.PHASECHK.TRANS64.TRYWAIT P0, [R6+URZ], R3 ;  /* 0x00000003060075a7 */ /* 0x001064000800017f */
[----:B-1----:R-:W-:Y:S05]  /*8220*/  @!P0 NANOSLEEP.SYNCS 0x989680 ;  /* 0x009896800000895d */ /* 0x002fea0003900000 */
[----:B------:R-:W1:Y:S02]  /*8230*/  @!P0 SYNCS.PHASECHK.TRANS64 P0, [R6+URZ], R3 ;  /* 0x00000003060085a7 */ /* 0x000e64000800007f */
[----:B-1----:R-:W-:Y:S05]  /*8240*/  @!P0 BRA `(.L_x_187) ;  /* 0xfffffffc00f08947 */ /* 0x002fea000383ffff */
[----:B------:R-:W-:Y:S05]  /*8250*/  BRA `(.L_x_201) ;  /* 0xfffffff800d47947 */ /* 0x000fea000383ffff */
.L_x_188:
[----:B0-----:R0:W1:Y:S02]  /*8260*/  SYNCS.PHASECHK.TRANS64.TRYWAIT P0, [R7+URZ], R4 ;  /* 0x00000004070075a7 */ /* 0x001064000800017f */
[----:B-1----:R-:W-:Y:S05]  /*8270*/  @!P0 NANOSLEEP.SYNCS 0x989680 ;  /* 0x009896800000895d */ /* 0x002fea0003900000 */
[----:B------:R-:W1:Y:S02]  /*8280*/  @!P0 SYNCS.PHASECHK.TRANS64 P0, [R7+URZ], R4 ;  /* 0x00000004070085a7 */ /* 0x000e64000800007f */
[----:B-1----:R-:W-:Y:S05]  /*8290*/  @!P0 BRA `(.L_x_188) ;  /* 0xfffffffc00f08947 */ /* 0x002fea000383ffff */
[----:B------:R-:W-:Y:S05]  /*82a0*/  BRA `(.L_x_202) ;  /* 0xfffffff800e47947 */ /* 0x000fea000383ffff */
.L_x_189:
[----:B-1----:R1:W2:Y:S02]  /*82b0*/  SYNCS.PHASECHK.TRANS64.TRYWAIT P0, [R6+URZ], R3 ;  /* 0x00000003060075a7 */ /* 0x0022a4000800017f */
[----:B--2---:R-:W-:Y:S05]  /*82c0*/  @!P0 NANOSLEEP.SYNCS 0x989680 ;  /* 0x009896800000895d */ /* 0x004fea0003900000 */
[----:B------:R-:W2:Y:S02]  /*82d0*/  @!P0 SYNCS.PHASECHK.TRANS64 P0, [R6+URZ], R3 ;  /* 0x00000003060085a7 */ /* 0x000ea4000800007f */
[----:B--2---:R-:W-:Y:S05]  /*82e0*/  @!P0 BRA `(.L_x_189) ;  /* 0xfffffffc00f08947 */ /* 0x004fea000383ffff */
[----:B------:R-:W-:Y:S05]  /*82f0*/  BRA `(.L_x_203) ;  /* 0xfffffff800ec7947 */ /* 0x000fea000383ffff */
.L_x_204:
[----:B------:R-:W-:-:S00]  /*8300*/  BRA `(.L_x_204) ;  /* 0xfffffffc00fc7947 */ /* 0x000fc0000383ffff */
[----:B------:R-:W-:-:S00]  /*8310*/  NOP ;  /* 0x0000000000007918 */ /* 0x000fc00000000000 */
        /* <DEDUP_REMOVED lines=14> */
.L_x_205:


//--------------------- .nv.global.init           --------------------------
	.section	.nv.global.init,"aw",@progbits
.nv.global.init:
	.type		$str$22,@object
	.size		$str$22,($str$23 - $str$22)
$str$22:
        /*0000*/ 	.byte	0x6b, 0x5f, 0x74, 0x69, 0x6c, 0x65, 0x5f, 0x63, 0x6f, 0x75, 0x6e, 0x74, 0x20, 0x3e, 0x3d, 0x20
        /*0010*/ 	.byte	0x31, 0x00
	.type		$str$23,@object
	.size		$str$23,(__unnamed_1 - $str$23)
$str$23:
        /*0012*/ 	.byte	0x2f, 0x74, 0x6d, 0x70, 0x2f, 0x63, 0x75, 0x74, 0x6c, 0x61, 0x73, 0x73, 0x5f, 0x73, 0x77, 0x65
        /*0022*/ 	.byte	0x65, 0x70, 0x5f, 0x73, 0x72, 0x63, 0x2f, 0x69, 0x6e, 0x63, 0x6c, 0x75, 0x64, 0x65, 0x2f, 0x63
        /*0032*/ 	.byte	0x75, 0x74, 0x6c, 0x61, 0x73, 0x73, 0x2f, 0x67, 0x65, 0x6d, 0x6d, 0x2f, 0x63, 0x6f, 0x6c, 0x6c
        /*0042*/ 	.byte	0x65, 0x63, 0x74, 0x69, 0x76, 0x65, 0x2f, 0x73, 0x6d, 0x39, 0x30, 0x5f, 0x6d, 0x6d, 0x61, 0x5f
        /*0052*/ 	.byte	0x74, 0x6d, 0x61, 0x5f, 0x67, 0x6d, 0x6d, 0x61, 0x5f, 0x73, 0x73, 0x5f, 0x77, 0x61, 0x72, 0x70
        /*0062*/ 	.byte	0x73, 0x70, 0x65, 0x63, 0x69, 0x61, 0x6c, 0x69, 0x7a, 0x65, 0x64, 0x2e, 0x68, 0x70, 0x70, 0x00
	.type		__unnamed_1,@object
	.size		__unnamed_1,(.L_0 - __unnamed_1)
__unnamed_1:
        /*0072*/ 	.byte	0x76, 0x6f, 0x69, 0x64, 0x20, 0x63, 0x75, 0x74, 0x6c, 0x61, 0x73, 0x73, 0x3a, 0x3a, 0x67, 0x65
        /* <DEDUP_REMOVED lines=177> */
        /*0b92*/ 	.byte	0x64, 0x65, 0x6e, 0x74, 0x69, 0x74, 0x79, 0x5d, 0x00
.L_0:


//--------------------- .nv.shared._ZN7cutlass13device_kernelINS_4gemm6kernel13GemmUniversalIN4cute5tupleIJiiiiEEENS1_10collective13CollectiveMmaINS1_34MainloopSm90TmaGmmaWarpSpecializedILi7ENS5_IJNS4_1CILi1EEENSA_ILi2EEESB_EEENS1_35KernelTmaWarpSpecializedCooperativeEEENS5_IJNSA_ILi128EEESG_NSA_ILi32EEEEEENS_10tfloat32_tENS5_IJlSB_lEEESJ_SK_NS4_8TiledMMAINS4_8MMA_AtomIJNS4_4SM904GMMA30MMA_64x128x8_F32TF32TF32_SS_TNILNSO_7ScaleInE1ELSQ_1EEEEEENS4_6LayoutINS5_IJSC_SB_SB_EEENS5_IJSB_NSA_ILi0EEESV_EEEEENS5_IJNS4_10UnderscoreESY_SY_EEEEENS4_23SM90_TMA_LOAD_MULTICASTENS4_14ComposedLayoutINS4_7SwizzleILi3ELi4ELi3EEENS4_18smem_ptr_flag_bitsILi32EEENST_INS5_IJNSA_ILi8EEESH_EEENS5_IJSH_SB_EEEEEEEvNS4_8identityENS4_13SM90_TMA_LOADES1B_vS1C_EENS_8epilogue10collective6detail29Sm90TmaWarpSpecializedAdapterINS1G_15DefaultEpilogueISJ_SK_SK_NS1F_6thread17LinearCombinationISJ_Li1EffLNS1K_9ScaleType4KindE0ELNS_15FloatRoundStyleE2ESJ_EENS1_15EpilogueDefaultEEEEEvvEEEEvNT_6ParamsE --------------------------
	.section	.nv.shared._ZN7cutlass13device_kernelINS_4gemm6kernel13GemmUniversalIN4cute5tupleIJiiiiEEENS1_10collective13CollectiveMmaINS1_34MainloopSm90TmaGmmaWarpSpecializedILi7ENS5_IJNS4_1CILi1EEENSA_ILi2EEESB_EEENS1_35KernelTmaWarpSpecializedCooperativeEEENS5_IJNSA_ILi128EEESG_NSA_ILi32EEEEEENS_10tfloat32_tENS5_IJlSB_lEEESJ_SK_NS4_8TiledMMAINS4_8MMA_AtomIJNS4_4SM904GMMA30MMA_64x128x8_F32TF32TF32_SS_TNILNSO_7ScaleInE1ELSQ_1EEEEEENS4_6LayoutINS5_IJSC_SB_SB_EEENS5_IJSB_NSA_ILi0EEESV_EEEEENS5_IJNS4_10UnderscoreESY_SY_EEEEENS4_23SM90_TMA_LOAD_MULTICASTENS4_14ComposedLayoutINS4_7SwizzleILi3ELi4ELi3EEENS4_18smem_ptr_flag_bitsILi32EEENST_INS5_IJNSA_ILi8EEESH_EEENS5_IJSH_SB_EEEEEEEvNS4_8identityENS4_13SM90_TMA_LOADES1B_vS1C_EENS_8epilogue10collective6detail29Sm90TmaWarpSpecializedAdapterINS1G_15DefaultEpilogueISJ_SK_SK_NS1F_6thread17LinearCombinationISJ_Li1EffLNS1K_9ScaleType4KindE0ELNS_15FloatRoundStyleE2ESJ_EENS1_15EpilogueDefaultEEEEEvvEEEEvNT_6ParamsE,"aw",@nobits
	.sectionflags	@""
	.align	16
	.zero		1024


//--------------------- .nv.shared.reserved.0     --------------------------
	.section	.nv.shared.reserved.0,"aw",@nobits
	.weak		__nv_reservedSMEM_offset_0_alias
	.size		__nv_reservedSMEM_offset_0_alias, 0, 0
	.other		__nv_reservedSMEM_offset_0_alias,@"STO_CUDA_RESERVED_SHARED STV_DEFAULT"
__nv_reservedSMEM_offset_0_alias:
	.zero		0


//--------------------- .nv.global                --------------------------
	.section	.nv.global,"aw",@nobits
.nv.global:
	.type		_ZN39_INTERNAL_67663324_4_k_cu_25db9f2e_57574cute1_E,@object
	.size		_ZN39_INTERNAL_67663324_4_k_cu_25db9f2e_57574cute1_E,(_ZN39_INTERNAL_67663324_4_k_cu_25db9f2e_57574cuda3std3__45__cpo6cbeginE - _ZN39_INTERNAL_67663324_4_k_cu_25db9f2e_57574cute1_E)
_ZN39_INTERNAL_67663324_4_k_cu_25db9f2e_57574cute1_E:
	.zero		1
	.type		_ZN39_INTERNAL_67663324_4_k_cu_25db9f2e_57574cuda3std3__45__cpo6cbeginE,@object
	.size		_ZN39_INTERNAL_67663324_4_k_cu_25db9f2e_57574cuda3std3__45__cpo6cbeginE,(_ZN39_INTERNAL_67663324_4_k_cu_25db9f2e_57574cuda3std3__48in_placeE - _ZN39_INTERNAL_67663324_4_k_cu_25db9f2e_57574cuda3std3__45__cpo6cbeginE)
_ZN39_INTERNAL_67663324_4_k_cu_25db9f2e_57574cuda3std3__45__cpo6cbeginE:
	.zero		1
	.type		_ZN39_INTERNAL_67663324_4_k_cu_25db9f2e_57574cuda3std3__48in_placeE,@object
	.size		_ZN39_INTERNAL_67663324_4_k_cu_25db9f2e_57574cuda3std3__48in_placeE,(_ZN39_INTERNAL_67663324_4_k_cu_25db9f2e_57574cuda3std6ranges3__45__cpo9iter_moveE - _ZN39_INTERNAL_67663324_4_k_cu_25db9f2e_57574cuda3std3__48in_placeE)
_ZN39_INTERNAL_67663324_4_k_cu_25db9f2e_57574cuda3std3__48in_placeE:
	.zero		1
	.type		_ZN39_INTERNAL_67663324_4_k_cu_25db9f2e_57574cuda3std6ranges3__45__cpo9iter_moveE,@object
	.size		_ZN39_INTERNAL_67663324_4_k_cu_25db9f2e_57574cuda3std6ranges3__45__cpo9iter_moveE,(_ZN39_INTERNAL_67663324_4_k_cu_25db9f2e_57574cuda3std3__45__cpo5beginE - _ZN39_INTERNAL_67663324_4_k_cu_25db9f2e_57574cuda3std6ranges3__45__cpo9iter_moveE)
_ZN39_INTERNAL_67663324_4_k_cu_25db9f2e_57574cuda3std6ranges3__45__cpo9iter_moveE:
	.zero		1
	.type		_ZN39_INTERNAL_67663324_4_k_cu_25db9f2e_57574cuda3std3__45__cpo5beginE,@object
	.size		_ZN39_INTERNAL_67663324_4_k_cu_25db9f2e_57574cuda3std3__45__cpo5beginE,(_ZN39_INTERNAL_67663324_4_k_cu_25db9f2e_57574cuda3std3__441_GLOBAL__N__67663324_4_k_cu_25db9f2e_57576ignoreE - _ZN39_INTERNAL_67663324_4_k_cu_25db9f2e_57574cuda3std3__45__cpo5beginE)
_ZN39_INTERNAL_67663324_4_k_cu_25db9f2e_57574cuda3std3__45__cpo5beginE:
	.zero		1
	.type		_ZN39_INTERNAL_67663324_4_k_cu_25db9f2e_57574cuda3std3__441_GLOBAL__N__67663324_4_k_cu_25db9f2e_57576ignoreE,@object
	.size		_ZN39_INTERNAL_67663324_4_k_cu_25db9f2e_57574cuda3std3__441_GLOBAL__N__67663324_4_k_cu_25db9f2e_57576ignoreE,(_ZN39_INTERNAL_67663324_4_k_cu_25db9f2e_57574cute7productE - _ZN39_INTERNAL_67663324_4_k_cu_25db9f2e_57574cuda3std3__441_GLOBAL__N__67663324_4_k_cu_25db9f2e_57576ignoreE)
_ZN39_INTERNAL_67663324_4_k_cu_25db9f2e_57574cuda3std3__441_GLOBAL__N__67663324_4_k_cu_25db9f2e_57576ignoreE:
	.zero		1
	.type		_ZN39_INTERNAL_67663324_4_k_cu_25db9f2e_57574cute7productE,@object
	.size		_ZN39_INTERNAL_67663324_4_k_cu_25db9f2e_57574cute7productE,(_ZN39_INTERNAL_67663324_4_k_cu_25db9f2e_57574cuda3std3__45__cpo3endE - _ZN39_INTERNAL_67663324_4_k_cu_25db9f2e_57574cute7productE)
_ZN39_INTERNAL_67663324_4_k_cu_25db9f2e_57574cute7productE:
	.zero		1
	.type		_ZN39_INTERNAL_67663324_4_k_cu_25db9f2e_57574cuda3std3__45__cpo3endE,@object
	.size		_ZN39_INTERNAL_67663324_4_k_cu_25db9f2e_57574cuda3std3__45__cpo3endE,(_ZN39_INTERNAL_67663324_4_k_cu_25db9f2e_57574cuda3std3__419piecewise_constructE - _ZN39_INTERNAL_67663324_4_k_cu_25db9f2e_57574cuda3std3__45__cpo3endE)
_ZN39_INTERNAL_67663324_4_k_cu_25db9f2e_57574cuda3std3__45__cpo3endE:
	.zero		1
	.type		_ZN39_INTERNAL_67663324_4_k_cu_25db9f2e_57574cuda3std3__419piecewise_constructE,@object
	.size		_ZN39_INTERNAL_67663324_4_k_cu_25db9f2e_57574cuda3std3__419piecewise_constructE,(_ZN39_INTERNAL_67663324_4_k_cu_25db9f2e_57574cuda3std3__45__cpo4cendE - _ZN39_INTERNAL_67663324_4_k_cu_25db9f2e_57574cuda3std3__419piecewise_constructE)
_ZN39_INTERNAL_67663324_4_k_cu_25db9f2e_57574cuda3std3__419piecewise_constructE:
	.zero		1
	.type		_ZN39_INTERNAL_67663324_4_k_cu_25db9f2e_57574cuda3std3__45__cpo4cendE,@object
	.size		_ZN39_INTERNAL_67663324_4_k_cu_25db9f2e_57574cuda3std3__45__cpo4cendE,(_ZN39_INTERNAL_67663324_4_k_cu_25db9f2e_57574cuda3std6ranges3__45__cpo4swapE - _ZN39_INTERNAL_67663324_4_k_cu_25db9f2e_57574cuda3std3__45__cpo4cendE)
_ZN39_INTERNAL_67663324_4_k_cu_25db9f2e_57574cuda3std3__45__cpo4cendE:
	.zero		1
	.type		_ZN39_INTERNAL_67663324_4_k_cu_25db9f2e_57574cuda3std6ranges3__45__cpo4swapE,@object
	.size		_ZN39_INTERNAL_67663324_4_k_cu_25db9f2e_57574cuda3std6ranges3__45__cpo4swapE,(.L_8 - _ZN39_INTERNAL_67663324_4_k_cu_25db9f2e_57574cuda3std6ranges3__45__cpo4swapE)
_ZN39_INTERNAL_67663324_4_k_cu_25db9f2e_57574cuda3std6ranges3__45__cpo4swapE:
	.zero		1
.L_8:


//--------------------- .nv.constant0._ZN7cutlass13device_kernelINS_4gemm6kernel13GemmUniversalIN4cute5tupleIJiiiiEEENS1_10collective13CollectiveMmaINS1_34MainloopSm90TmaGmmaWarpSpecializedILi7ENS5_IJNS4_1CILi1EEENSA_ILi2EEESB_EEENS1_35KernelTmaWarpSpecializedCooperativeEEENS5_IJNSA_ILi128EEESG_NSA_ILi32EEEEEENS_10tfloat32_tENS5_IJlSB_lEEESJ_SK_NS4_8TiledMMAINS4_8MMA_AtomIJNS4_4SM904GMMA30MMA_64x128x8_F32TF32TF32_SS_TNILNSO_7ScaleInE1ELSQ_1EEEEEENS4_6LayoutINS5_IJSC_SB_SB_EEENS5_IJSB_NSA_ILi0EEESV_EEEEENS5_IJNS4_10UnderscoreESY_SY_EEEEENS4_23SM90_TMA_LOAD_MULTICASTENS4_14ComposedLayoutINS4_7SwizzleILi3ELi4ELi3EEENS4_18smem_ptr_flag_bitsILi32EEENST_INS5_IJNSA_ILi8EEESH_EEENS5_IJSH_SB_EEEEEEEvNS4_8identityENS4_13SM90_TMA_LOADES1B_vS1C_EENS_8epilogue10collective6detail29Sm90TmaWarpSpecializedAdapterINS1G_15DefaultEpilogueISJ_SK_SK_NS1F_6thread17LinearCombinationISJ_Li1EffLNS1K_9ScaleType4KindE0ELNS_15FloatRoundStyleE2ESJ_EENS1_15EpilogueDefaultEEEEEvvEEEEvNT_6ParamsE --------------------------
	.section	.nv.constant0._ZN7cutlass13device_kernelINS_4gemm6kernel13GemmUniversalIN4cute5tupleIJiiiiEEENS1_10collective13CollectiveMmaINS1_34MainloopSm90TmaGmmaWarpSpecializedILi7ENS5_IJNS4_1CILi1EEENSA_ILi2EEESB_EEENS1_35KernelTmaWarpSpecializedCooperativeEEENS5_IJNSA_ILi128EEESG_NSA_ILi32EEEEEENS_10tfloat32_tENS5_IJlSB_lEEESJ_SK_NS4_8TiledMMAINS4_8MMA_AtomIJNS4_4SM904GMMA30MMA_64x128x8_F32TF32TF32_SS_TNILNSO_7ScaleInE1ELSQ_1EEEEEENS4_6LayoutINS5_IJSC_SB_SB_EEENS5_IJSB_NSA_ILi0EEESV_EEEEENS5_IJNS4_10UnderscoreESY_SY_EEEEENS4_23SM90_TMA_LOAD_MULTICASTENS4_14ComposedLayoutINS4_7SwizzleILi3ELi4ELi3EEENS4_18smem_ptr_flag_bitsILi32EEENST_INS5_IJNSA_ILi8EEESH_EEENS5_IJSH_SB_EEEEEEEvNS4_8identityENS4_13SM90_TMA_LOADES1B_vS1C_EENS_8epilogue10collective6detail29Sm90TmaWarpSpecializedAdapterINS1G_15DefaultEpilogueISJ_SK_SK_NS1F_6thread17LinearCombinationISJ_Li1EffLNS1K_9ScaleType4KindE0ELNS_15FloatRoundStyleE2ESJ_EENS1_15EpilogueDefaultEEEEEvvEEEEvNT_6ParamsE,"a",@progbits
	.sectionflags	@""
	.align	4
.nv.constant0._ZN7cutlass13device_kernelINS_4gemm6kernel13GemmUniversalIN4cute5tupleIJiiiiEEENS1_10collective13CollectiveMmaINS1_34MainloopSm90TmaGmmaWarpSpecializedILi7ENS5_IJNS4_1CILi1EEENSA_ILi2EEESB_EEENS1_35KernelTmaWarpSpecializedCooperativeEEENS5_IJNSA_ILi128EEESG_NSA_ILi32EEEEEENS_10tfloat32_tENS5_IJlSB_lEEESJ_SK_NS4_8TiledMMAINS4_8MMA_AtomIJNS4_4SM904GMMA30MMA_64x128x8_F32TF32TF32_SS_TNILNSO_7ScaleInE1ELSQ_1EEEEEENS4_6LayoutINS5_IJSC_SB_SB_EEENS5_IJSB_NSA_ILi0EEESV_EEEEENS5_IJNS4_10UnderscoreESY_SY_EEEEENS4_23SM90_TMA_LOAD_MULTICASTENS4_14ComposedLayoutINS4_7SwizzleILi3ELi4ELi3EEENS4_18smem_ptr_flag_bitsILi32EEENST_INS5_IJNSA_ILi8EEESH_EEENS5_IJSH_SB_EEEEEEEvNS4_8identityENS4_13SM90_TMA_LOADES1B_vS1C_EENS_8epilogue10collective6detail29Sm90TmaWarpSpecializedAdapterINS1G_15DefaultEpilogueISJ_SK_SK_NS1F_6thread17LinearCombinationISJ_Li1EffLNS1K_9ScaleType4KindE0ELNS_15FloatRoundStyleE2ESJ_EENS1_15EpilogueDefaultEEEEEvvEEEEvNT_6ParamsE:
	.zero		1664


//--------------------- SYMBOLS --------------------------

	.type		.nv.reservedSmem.offset0,@object
	.size		.nv.reservedSmem.offset0,0x4
	.type		__assertfail,@function
